// auto-generated by cutlass_sweep.gemm — config: {"arch": "sm_100", "cluster_m": 1, "cluster_n": 1, "dtype": "bf16", "dtype_b": "bf16", "layout": "nt", "stages": 5, "tile_k": 32, "tile_m": 64, "tile_n": 64}
#include "cutlass/cutlass.h"
#include "cutlass/gemm/collective/collective_builder.hpp"
#include "cutlass/gemm/device/gemm_universal_adapter.h"
#include "cutlass/gemm/kernel/gemm_universal.hpp"
#include "cutlass/epilogue/collective/collective_builder.hpp"

using ElemA = cutlass::bfloat16_t;
using ElemB = cutlass::bfloat16_t;
using ElemCD = cutlass::bfloat16_t;
using Acc  = float;
using TileShape    = cute::Shape<cute::_64, cute::_64, cute::_32>;
using ClusterShape = cute::Shape<cute::_1, cute::_1, cute::_1>;

using CollectiveEpilogue = typename cutlass::epilogue::collective::CollectiveBuilder<
    cutlass::arch::Sm100, cutlass::arch::OpClassTensorOp,
    TileShape, ClusterShape,
    cutlass::epilogue::collective::EpilogueTileAuto,
    Acc, Acc,
    ElemCD, cutlass::layout::RowMajor, 128 / cutlass::sizeof_bits<ElemCD>::value,
    ElemCD, cutlass::layout::RowMajor, 128 / cutlass::sizeof_bits<ElemCD>::value,
    cutlass::epilogue::collective::EpilogueScheduleAuto
  >::CollectiveOp;

using CollectiveMainloop = typename cutlass::gemm::collective::CollectiveBuilder<
    cutlass::arch::Sm100, cutlass::arch::OpClassTensorOp,
    ElemA, cutlass::layout::RowMajor, 128 / cutlass::sizeof_bits<ElemA>::value,
    ElemB, cutlass::layout::ColumnMajor, 128 / cutlass::sizeof_bits<ElemB>::value,
    Acc,
    TileShape, ClusterShape,
    cutlass::gemm::collective::StageCount<5>,
    cutlass::gemm::collective::KernelScheduleAuto
  >::CollectiveOp;

using GemmKernel = cutlass::gemm::kernel::GemmUniversal<
    cute::Shape<int,int,int,int>,
    CollectiveMainloop,
    CollectiveEpilogue
>;
using Gemm = cutlass::gemm::device::GemmUniversalAdapter<GemmKernel>;

// Force the device kernel symbol into the cubin without needing a host main.
auto* _anchor = &cutlass::device_kernel<GemmKernel>;


// ===== COMPILED SASS (sm_100a) =====

	.target	sm_100a

	.elftype	@"ET_EXEC"


//--------------------- .note.nv.tkinfo           --------------------------
	.section	.note.nv.tkinfo,"",@"SHT_NOTE"
	.sectionflags	@"SHF_NOTE_NV_TKINFO"
	.tkinfo
        /*0018*/ 	.word	0x00000002
        /*0030*/ 	.string	""
        /*0030*/ 	.string	"ptxas"
        /*0030*/ 	.string	"Cuda compilation tools, release 13.0, V13.0.88"
        /*0030*/ 	.string	"Build cuda_13.0.r13.0/compiler.36424714_0"
        /*0030*/ 	.string	"-arch sm_100a -m 64 "



//--------------------- .note.nv.cuinfo           --------------------------
	.section	.note.nv.cuinfo,"",@"SHT_NOTE"
	.sectionflags	@"SHF_NOTE_NV_CUINFO"
        /*0018*/ 	.short	0x0002
        /*001a*/ 	.short	0x0064
        /*001c*/ 	.short	0x0082
	.zero		2


//--------------------- .nv.info                  --------------------------
	.section	.nv.info,"",@"SHT_CUDA_INFO"
	.align	4


	//----- nvinfo : EIATTR_REGCOUNT
	.align		4
        /*0000*/ 	.byte	0x04, 0x2f
        /*0002*/ 	.short	(.L_19 - .L_18)
	.align		4
.L_18:
        /*0004*/ 	.word	index@(_ZN7cutlass13device_kernelINS_4gemm6kernel13GemmUniversalIN4cute5tupleIJiiiiEEENS1_10collective13CollectiveMmaINS1_35MainloopSm100TmaUmmaWarpSpecializedILi5ELi2ELi4ENS5_IJNS4_1CILi1EEESB_SB_EEEEENS5_IJNSA_ILi64EEESE_NSA_ILi32EEEEEENS_10bfloat16_tENS5_IJlSB_lEEESH_SI_NS4_8TiledMMAINS4_8MMA_AtomIJNS4_20SM100_MMA_F16BF16_SSISH_SH_fLi64ELi64ELNS4_4UMMA5MajorE0ELSN_0ELNSM_7ScaleInE0ELSO_0EEEEEENS4_6LayoutISC_NS5_IJNSA_ILi0EEESS_SS_EEEEENS5_IJNS4_10UnderscoreESV_SV_EEEEENS4_13SM90_TMA_LOADENS4_14ComposedLayoutINS4_7SwizzleILi2ELi4ELi3EEENS4_18smem_ptr_flag_bitsILi16EEENSR_INS5_IJNSA_ILi8EEESF_EEENS5_IJSF_SB_EEEEEEEvNS4_8identityESY_S18_vS19_EENS_8epilogue10collective18CollectiveEpilogueINS1B_23Sm100TmaWarpSpecializedILi3ELi2ELi16ELb1ELb0EEEJSG_NS5_IJNSR_ISE_SB_EENSR_ISF_SB_EEEEESH_SI_SH_SI_NS1B_6fusion15FusionCallbacksIS1F_NS1J_17LinearCombinationISH_fSH_fLNS_15FloatRoundStyleE2EEESG_S1I_JEEENS4_5SM1004TMEM4LOAD26SM100_TMEM_LOAD_16dp256b4xESY_S18_NS4_17SM75_U32x4_LDSM_NENS4_14SM90_TMA_STOREES18_NS4_17SM90_U32x4_STSM_NENS4_39AutoVectorizingCopyWithAssumedAlignmentILi128EEEEEEvvEEEEvNT_6ParamsE)
        /*0008*/ 	.word	0x0000004f


	//----- nvinfo : EIATTR_FRAME_SIZE
	.align		4
.L_19:
        /*000c*/ 	.byte	0x04, 0x11
        /*000e*/ 	.short	(.L_21 - .L_20)
	.align		4
.L_20:
        /*0010*/ 	.word	index@($__internal_2_$__cuda_sm10x_tcgen05_guardrail_trap_unallocated_columns_being_dealloced)
        /*0014*/ 	.word	0x00000000


	//----- nvinfo : EIATTR_FRAME_SIZE
	.align		4
.L_21:
        /*0018*/ 	.byte	0x04, 0x11
        /*001a*/ 	.short	(.L_23 - .L_22)
	.align		4
.L_22:
        /*001c*/ 	.word	index@($__internal_1_$__cuda_sm10x_tcgen05_guardrail_trap_phase_invalid_during_alloc)
        /*0020*/ 	.word	0x00000000


	//----- nvinfo : EIATTR_FRAME_SIZE
	.align		4
.L_23:
        /*0024*/ 	.byte	0x04, 0x11
        /*0026*/ 	.short	(.L_25 - .L_24)
	.align		4
.L_24:
        /*0028*/ 	.word	index@($__internal_0_$__cuda_sm10x_tcgen05_guardrail_trap_col_being_dealloced_not_returned_by_alloc)
        /*002c*/ 	.word	0x00000000


	//----- nvinfo : EIATTR_FRAME_SIZE
	.align		4
.L_25:
        /*0030*/ 	.byte	0x04, 0x11
        /*0032*/ 	.short	(.L_27 - .L_26)
	.align		4
.L_26:
        /*0034*/ 	.word	index@(_ZN7cutlass13device_kernelINS_4gemm6kernel13GemmUniversalIN4cute5tupleIJiiiiEEENS1_10collective13CollectiveMmaINS1_35MainloopSm100TmaUmmaWarpSpecializedILi5ELi2ELi4ENS5_IJNS4_1CILi1EEESB_SB_EEEEENS5_IJNSA_ILi64EEESE_NSA_ILi32EEEEEENS_10bfloat16_tENS5_IJlSB_lEEESH_SI_NS4_8TiledMMAINS4_8MMA_AtomIJNS4_20SM100_MMA_F16BF16_SSISH_SH_fLi64ELi64ELNS4_4UMMA5MajorE0ELSN_0ELNSM_7ScaleInE0ELSO_0EEEEEENS4_6LayoutISC_NS5_IJNSA_ILi0EEESS_SS_EEEEENS5_IJNS4_10UnderscoreESV_SV_EEEEENS4_13SM90_TMA_LOADENS4_14ComposedLayoutINS4_7SwizzleILi2ELi4ELi3EEENS4_18smem_ptr_flag_bitsILi16EEENSR_INS5_IJNSA_ILi8EEESF_EEENS5_IJSF_SB_EEEEEEEvNS4_8identityESY_S18_vS19_EENS_8epilogue10collective18CollectiveEpilogueINS1B_23Sm100TmaWarpSpecializedILi3ELi2ELi16ELb1ELb0EEEJSG_NS5_IJNSR_ISE_SB_EENSR_ISF_SB_EEEEESH_SI_SH_SI_NS1B_6fusion15FusionCallbacksIS1F_NS1J_17LinearCombinationISH_fSH_fLNS_15FloatRoundStyleE2EEESG_S1I_JEEENS4_5SM1004TMEM4LOAD26SM100_TMEM_LOAD_16dp256b4xESY_S18_NS4_17SM75_U32x4_LDSM_NENS4_14SM90_TMA_STOREES18_NS4_17SM90_U32x4_STSM_NENS4_39AutoVectorizingCopyWithAssumedAlignmentILi128EEEEEEvvEEEEvNT_6ParamsE)
        /*0038*/ 	.word	0x00000000


	//----- nvinfo : EIATTR_MIN_STACK_SIZE
	.align		4
.L_27:
        /*003c*/ 	.byte	0x04, 0x12
        /*003e*/ 	.short	(.L_29 - .L_28)
	.align		4
.L_28:
        /*0040*/ 	.word	index@(_ZN7cutlass13device_kernelINS_4gemm6kernel13GemmUniversalIN4cute5tupleIJiiiiEEENS1_10collective13CollectiveMmaINS1_35MainloopSm100TmaUmmaWarpSpecializedILi5ELi2ELi4ENS5_IJNS4_1CILi1EEESB_SB_EEEEENS5_IJNSA_ILi64EEESE_NSA_ILi32EEEEEENS_10bfloat16_tENS5_IJlSB_lEEESH_SI_NS4_8TiledMMAINS4_8MMA_AtomIJNS4_20SM100_MMA_F16BF16_SSISH_SH_fLi64ELi64ELNS4_4UMMA5MajorE0ELSN_0ELNSM_7ScaleInE0ELSO_0EEEEEENS4_6LayoutISC_NS5_IJNSA_ILi0EEESS_SS_EEEEENS5_IJNS4_10UnderscoreESV_SV_EEEEENS4_13SM90_TMA_LOADENS4_14ComposedLayoutINS4_7SwizzleILi2ELi4ELi3EEENS4_18smem_ptr_flag_bitsILi16EEENSR_INS5_IJNSA_ILi8EEESF_EEENS5_IJSF_SB_EEEEEEEvNS4_8identityESY_S18_vS19_EENS_8epilogue10collective18CollectiveEpilogueINS1B_23Sm100TmaWarpSpecializedILi3ELi2ELi16ELb1ELb0EEEJSG_NS5_IJNSR_ISE_SB_EENSR_ISF_SB_EEEEESH_SI_SH_SI_NS1B_6fusion15FusionCallbacksIS1F_NS1J_17LinearCombinationISH_fSH_fLNS_15FloatRoundStyleE2EEESG_S1I_JEEENS4_5SM1004TMEM4LOAD26SM100_TMEM_LOAD_16dp256b4xESY_S18_NS4_17SM75_U32x4_LDSM_NENS4_14SM90_TMA_STOREES18_NS4_17SM90_U32x4_STSM_NENS4_39AutoVectorizingCopyWithAssumedAlignmentILi128EEEEEEvvEEEEvNT_6ParamsE)
        /*0044*/ 	.word	0x00000000
.L_29:


//--------------------- .nv.compat                --------------------------
	.section	.nv.compat,"",@"SHT_CUDA_COMPAT_INFO"
	.align	4
        /*0000*/ 	.byte	0x02, 0x09, 0x01, 0x00, 0x02, 0x02, 0x02, 0x00, 0x02, 0x05, 0x05, 0x00, 0x03, 0x07, 0x01, 0x01
        /*0010*/ 	.byte	0x02, 0x03, 0x01, 0x00, 0x02, 0x06, 0x01, 0x00, 0x04, 0x0b, 0x08, 0x00, 0x09, 0x00, 0x00, 0x00
        /*0020*/ 	.byte	0x00, 0x00, 0x00, 0x00


//--------------------- .nv.info._ZN7cutlass13device_kernelINS_4gemm6kernel13GemmUniversalIN4cute5tupleIJiiiiEEENS1_10collective13CollectiveMmaINS1_35MainloopSm100TmaUmmaWarpSpecializedILi5ELi2ELi4ENS5_IJNS4_1CILi1EEESB_SB_EEEEENS5_IJNSA_ILi64EEESE_NSA_ILi32EEEEEENS_10bfloat16_tENS5_IJlSB_lEEESH_SI_NS4_8TiledMMAINS4_8MMA_AtomIJNS4_20SM100_MMA_F16BF16_SSISH_SH_fLi64ELi64ELNS4_4UMMA5MajorE0ELSN_0ELNSM_7ScaleInE0ELSO_0EEEEEENS4_6LayoutISC_NS5_IJNSA_ILi0EEESS_SS_EEEEENS5_IJNS4_10UnderscoreESV_SV_EEEEENS4_13SM90_TMA_LOADENS4_14ComposedLayoutINS4_7SwizzleILi2ELi4ELi3EEENS4_18smem_ptr_flag_bitsILi16EEENSR_INS5_IJNSA_ILi8EEESF_EEENS5_IJSF_SB_EEEEEEEvNS4_8identityESY_S18_vS19_EENS_8epilogue10collective18CollectiveEpilogueINS1B_23Sm100TmaWarpSpecializedILi3ELi2ELi16ELb1ELb0EEEJSG_NS5_IJNSR_ISE_SB_EENSR_ISF_SB_EEEEESH_SI_SH_SI_NS1B_6fusion15FusionCallbacksIS1F_NS1J_17LinearCombinationISH_fSH_fLNS_15FloatRoundStyleE2EEESG_S1I_JEEENS4_5SM1004TMEM4LOAD26SM100_TMEM_LOAD_16dp256b4xESY_S18_NS4_17SM75_U32x4_LDSM_NENS4_14SM90_TMA_STOREES18_NS4_17SM90_U32x4_STSM_NENS4_39AutoVectorizingCopyWithAssumedAlignmentILi128EEEEEEvvEEEEvNT_6ParamsE --------------------------
	.section	.nv.info._ZN7cutlass13device_kernelINS_4gemm6kernel13GemmUniversalIN4cute5tupleIJiiiiEEENS1_10collective13CollectiveMmaINS1_35MainloopSm100TmaUmmaWarpSpecializedILi5ELi2ELi4ENS5_IJNS4_1CILi1EEESB_SB_EEEEENS5_IJNSA_ILi64EEESE_NSA_ILi32EEEEEENS_10bfloat16_tENS5_IJlSB_lEEESH_SI_NS4_8TiledMMAINS4_8MMA_AtomIJNS4_20SM100_MMA_F16BF16_SSISH_SH_fLi64ELi64ELNS4_4UMMA5MajorE0ELSN_0ELNSM_7ScaleInE0ELSO_0EEEEEENS4_6LayoutISC_NS5_IJNSA_ILi0EEESS_SS_EEEEENS5_IJNS4_10UnderscoreESV_SV_EEEEENS4_13SM90_TMA_LOADENS4_14ComposedLayoutINS4_7SwizzleILi2ELi4ELi3EEENS4_18smem_ptr_flag_bitsILi16EEENSR_INS5_IJNSA_ILi8EEESF_EEENS5_IJSF_SB_EEEEEEEvNS4_8identityESY_S18_vS19_EENS_8epilogue10collective18CollectiveEpilogueINS1B_23Sm100TmaWarpSpecializedILi3ELi2ELi16ELb1ELb0EEEJSG_NS5_IJNSR_ISE_SB_EENSR_ISF_SB_EEEEESH_SI_SH_SI_NS1B_6fusion15FusionCallbacksIS1F_NS1J_17LinearCombinationISH_fSH_fLNS_15FloatRoundStyleE2EEESG_S1I_JEEENS4_5SM1004TMEM4LOAD26SM100_TMEM_LOAD_16dp256b4xESY_S18_NS4_17SM75_U32x4_LDSM_NENS4_14SM90_TMA_STOREES18_NS4_17SM90_U32x4_STSM_NENS4_39AutoVectorizingCopyWithAssumedAlignmentILi128EEEEEEvvEEEEvNT_6ParamsE,"",@"SHT_CUDA_INFO"
	.sectionflags	@""
	.align	4


	//----- nvinfo : EIATTR_CUDA_API_VERSION
	.align		4
        /*0000*/ 	.byte	0x04, 0x37
        /*0002*/ 	.short	(.L_31 - .L_30)
.L_30:
        /*0004*/ 	.word	0x00000082


	//----- nvinfo : EIATTR_KPARAM_INFO
	.align		4
.L_31:
        /*0008*/ 	.byte	0x04, 0x17
        /*000a*/ 	.short	(.L_33 - .L_32)
.L_32:
        /*000c*/ 	.word	0x00000000
        /*0010*/ 	.short	0x0000
        /*0012*/ 	.short	0x0000
        /*0014*/ 	.byte	0x00, 0xf0, 0x01, 0x20


	//----- nvinfo : EIATTR_AT_ENTRY_FRAGMENTS
	.align		4
.L_33:
        /*0018*/ 	.byte	0x04, 0x4f
        /*001a*/ 	.short	(.L_35 - .L_34)


	//   ....[0]....
.L_34:
        /*001c*/ 	.word	0x00000006


	//----- nvinfo : EIATTR_RESERVED_SMEM_USED
	.align		4
.L_35:
        /*0020*/ 	.byte	0x01, 0x41
	.zero		2


	//----- nvinfo : EIATTR_SPARSE_MMA_MASK
	.align		4
        /*0024*/ 	.byte	0x03, 0x50
        /*0026*/ 	.short	0x0000


	//----- nvinfo : EIATTR_TCGEN05_1CTA_USED
	.align		4
        /*0028*/ 	.byte	0x01, 0x51
	.zero		2


	//----- nvinfo : EIATTR_MAXREG_COUNT
	.align		4
        /*002c*/ 	.byte	0x03, 0x1b
        /*002e*/ 	.short	0x00ff


	//----- nvinfo : EIATTR_NUM_BARRIERS
	.align		4
        /*0030*/ 	.byte	0x02, 0x4c
        /*0032*/ 	.byte	0x07
	.zero		1


	//----- nvinfo : EIATTR_EXTERNS
	.align		4
        /*0034*/ 	.byte	0x04, 0x0f
        /*0036*/ 	.short	(.L_37 - .L_36)


	//   ....[0]....
	.align		4
.L_36:
        /*0038*/ 	.word	index@(__assertfail)


	//----- nvinfo : EIATTR_MERCURY_ISA_VERSION
	.align		4
.L_37:
        /*003c*/ 	.byte	0x03, 0x5f
        /*003e*/ 	.short	0x0101


	//----- nvinfo : EIATTR_INT_WARP_WIDE_INSTR_OFFSETS
	.align		4
        /*0040*/ 	.byte	0x04, 0x31
        /*0042*/ 	.short	(.L_39 - .L_38)


	//   ....[0]....
.L_38:
        /*0044*/ 	.word	0x00001dc0


	//   ....[1]....
        /*0048*/ 	.word	0x00003810


	//   ....[2]....
        /*004c*/ 	.word	0x00003840


	//   ....[3]....
        /*0050*/ 	.word	0x00003890


	//   ....[4]....
        /*0054*/ 	.word	0x00004170


	//   ....[5]....
        /*0058*/ 	.word	0x00004190


	//   ....[6]....
        /*005c*/ 	.word	0x00004460


	//   ....[7]....
        /*0060*/ 	.word	0x00004590


	//----- nvinfo : EIATTR_COOP_GROUP_MASK_REGIDS
	.align		4
.L_39:
        /*0064*/ 	.byte	0x04, 0x29
        /*0066*/ 	.short	(.L_41 - .L_40)


	//   ....[0]....
.L_40:
        /*0068*/ 	.word	0xffffffff


	//   ....[1]....
        /*006c*/ 	.word	0xffffffff


	//   ....[2]....
        /*0070*/ 	.word	0xffffffff


	//   ....[3]....
        /*0074*/ 	.word	0xffffffff


	//   ....[4]....
        /*0078*/ 	.word	0xffffffff


	//   ....[5]....
        /*007c*/ 	.word	0xffffffff


	//   ....[6]....
        /*0080*/ 	.word	0xffffffff


	//   ....[7]....
        /*0084*/ 	.word	0xffffffff


	//   ....[8]....
        /*0088*/ 	.word	0xffffffff


	//   ....[9]....
        /*008c*/ 	.word	0xffffffff


	//   ....[10]....
        /*0090*/ 	.word	0xffffffff


	//   ....[11]....
        /*0094*/ 	.word	0xffffffff


	//   ....[12]....
        /*0098*/ 	.word	0xffffffff


	//----- nvinfo : EIATTR_COOP_GROUP_INSTR_OFFSETS
	.align		4
.L_41:
        /*009c*/ 	.byte	0x04, 0x28
        /*009e*/ 	.short	(.L_43 - .L_42)


	//   ....[0]....
.L_42:
        /*00a0*/ 	.word	0x00000090


	//   ....[1]....
        /*00a4*/ 	.word	0x000004d0


	//   ....[2]....
        /*00a8*/ 	.word	0x00000660


	//   ....[3]....
        /*00ac*/ 	.word	0x000007e0


	//   ....[4]....
        /*00b0*/ 	.word	0x000008e0


	//   ....[5]....
        /*00b4*/ 	.word	0x00000a50


	//   ....[6]....
        /*00b8*/ 	.word	0x00000bf0


	//   ....[7]....
        /*00bc*/ 	.word	0x00001ca0


	//   ....[8]....
        /*00c0*/ 	.word	0x00002b10


	//   ....[9]....
        /*00c4*/ 	.word	0x00002d20


	//   ....[10]....
        /*00c8*/ 	.word	0x00002d50


	//   ....[11]....
        /*00cc*/ 	.word	0x00003700


	//   ....[12]....
        /*00d0*/ 	.word	0x00003930


	//----- nvinfo : EIATTR_VRC_CTA_INIT_COUNT
	.align		4
.L_43:
        /*00d4*/ 	.byte	0x02, 0x4a
        /*00d6*/ 	.byte	0x80
	.zero		1


	//----- nvinfo : EIATTR_SYSCALL_OFFSETS
	.align		4
        /*00d8*/ 	.byte	0x04, 0x46
        /*00da*/ 	.short	(.L_45 - .L_44)


	//   ....[0]....
.L_44:
        /*00dc*/ 	.word	0x00005170


	//   ....[1]....
        /*00e0*/ 	.word	0x00005260


	//   ....[2]....
        /*00e4*/ 	.word	0x00005a40


	//   ....[3]....
        /*00e8*/ 	.word	0x00006380


	//----- nvinfo : EIATTR_MBARRIER_INSTR_OFFSETS
	.align		4
.L_45:
        /*00ec*/ 	.byte	0x04, 0x39
        /*00ee*/ 	.short	(.L_47 - .L_46)


	//   ....[0]....
.L_46:
        /*00f0*/ 	.word	0x000005b0
        /*00f4*/ 	.word	0x000000ff
        /*00f8*/ 	.word	0x00000000
        /*00fc*/ 	.short	0x0100
        /*00fe*/ 	.byte	0x05
	.zero		1


	//   ....[1]....
        /*0100*/ 	.word	0x000005c0
        /*0104*/ 	.word	0x000000ff
        /*0108*/ 	.word	0x00000028
        /*010c*/ 	.short	0x0100
        /*010e*/ 	.byte	0x05
	.zero		1


	//   ....[2]....
        /*0110*/ 	.word	0x000005d0
        /*0114*/ 	.word	0x000000ff
        /*0118*/ 	.word	0x00000008
        /*011c*/ 	.short	0x0100
        /*011e*/ 	.byte	0x05
	.zero		1


	//   ....[3]....
        /*0120*/ 	.word	0x000005e0
        /*0124*/ 	.word	0x000000ff
        /*0128*/ 	.word	0x00000030
        /*012c*/ 	.short	0x0100
        /*012e*/ 	.byte	0x05
	.zero		1


	//   ....[4]....
        /*0130*/ 	.word	0x000005f0
        /*0134*/ 	.word	0x000000ff
        /*0138*/ 	.word	0x00000010
        /*013c*/ 	.short	0x0100
        /*013e*/ 	.byte	0x05
	.zero		1


	//   ....[5]....
        /*0140*/ 	.word	0x00000600
        /*0144*/ 	.word	0x000000ff
        /*0148*/ 	.word	0x00000038
        /*014c*/ 	.short	0x0100
        /*014e*/ 	.byte	0x05
	.zero		1


	//   ....[6]....
        /*0150*/ 	.word	0x00000610
        /*0154*/ 	.word	0x000000ff
        /*0158*/ 	.word	0x00000018
        /*015c*/ 	.short	0x0100
        /*015e*/ 	.byte	0x05
	.zero		1


	//   ....[7]....
        /*0160*/ 	.word	0x00000620
        /*0164*/ 	.word	0x000000ff
        /*0168*/ 	.word	0x00000040
        /*016c*/ 	.short	0x0100
        /*016e*/ 	.byte	0x05
	.zero		1


	//   ....[8]....
        /*0170*/ 	.word	0x00000630
        /*0174*/ 	.word	0x000000ff
        /*0178*/ 	.word	0x00000020
        /*017c*/ 	.short	0x0100
        /*017e*/ 	.byte	0x05
	.zero		1


	//   ....[9]....
        /*0180*/ 	.word	0x00000640
        /*0184*/ 	.word	0x000000ff
        /*0188*/ 	.word	0x00000048
        /*018c*/ 	.short	0x0100
        /*018e*/ 	.byte	0x05
	.zero		1


	//   ....[10]....
        /*0190*/ 	.word	0x00000770
        /*0194*/ 	.word	0x000000ff
        /*0198*/ 	.word	0x00000050
        /*019c*/ 	.short	0x0100
        /*019e*/ 	.byte	0x07
	.zero		1


	//   ....[11]....
        /*01a0*/ 	.word	0x00000780
        /*01a4*/ 	.word	0x000000ff
        /*01a8*/ 	.word	0x00000068
        /*01ac*/ 	.short	0x0100
        /*01ae*/ 	.byte	0x07
	.zero		1


	//   ....[12]....
        /*01b0*/ 	.word	0x00000790
        /*01b4*/ 	.word	0x000000ff
        /*01b8*/ 	.word	0x00000058
        /*01bc*/ 	.short	0x0100
        /*01be*/ 	.byte	0x07
	.zero		1


	//   ....[13]....
        /*01c0*/ 	.word	0x000007a0
        /*01c4*/ 	.word	0x000000ff
        /*01c8*/ 	.word	0x00000070
        /*01cc*/ 	.short	0x0100
        /*01ce*/ 	.byte	0x07
	.zero		1


	//   ....[14]....
        /*01d0*/ 	.word	0x000007b0
        /*01d4*/ 	.word	0x000000ff
        /*01d8*/ 	.word	0x00000060
        /*01dc*/ 	.short	0x0100
        /*01de*/ 	.byte	0x07
	.zero		1


	//   ....[15]....
        /*01e0*/ 	.word	0x000007c0
        /*01e4*/ 	.word	0x000000ff
        /*01e8*/ 	.word	0x00000078
        /*01ec*/ 	.short	0x0100
        /*01ee*/ 	.byte	0x07
	.zero		1


	//   ....[16]....
        /*01f0*/ 	.word	0x000008b0
        /*01f4*/ 	.word	0x000000ff
        /*01f8*/ 	.word	0x00000080
        /*01fc*/ 	.short	0x0100
        /*01fe*/ 	.byte	0x05
	.zero		1


	//   ....[17]....
        /*0200*/ 	.word	0x000008c0
        /*0204*/ 	.word	0x000000ff
        /*0208*/ 	.word	0x00000088
        /*020c*/ 	.short	0x0100
        /*020e*/ 	.byte	0x05
	.zero		1


	//   ....[18]....
        /*0210*/ 	.word	0x00000a00
        /*0214*/ 	.word	0x000000ff
        /*0218*/ 	.word	0x00000090
        /*021c*/ 	.short	0x0100
        /*021e*/ 	.byte	0x05
	.zero		1


	//   ....[19]....
        /*0220*/ 	.word	0x00000a10
        /*0224*/ 	.word	0x000000ff
        /*0228*/ 	.word	0x000000a0
        /*022c*/ 	.short	0x0100
        /*022e*/ 	.byte	0x05
	.zero		1


	//   ....[20]....
        /*0230*/ 	.word	0x00000a20
        /*0234*/ 	.word	0x000000ff
        /*0238*/ 	.word	0x00000098
        /*023c*/ 	.short	0x0100
        /*023e*/ 	.byte	0x05
	.zero		1


	//   ....[21]....
        /*0240*/ 	.word	0x00000a30
        /*0244*/ 	.word	0x000000ff
        /*0248*/ 	.word	0x000000a8
        /*024c*/ 	.short	0x0100
        /*024e*/ 	.byte	0x05
	.zero		1


	//   ....[22]....
        /*0250*/ 	.word	0x00000b60
        /*0254*/ 	.word	0x000000ff
        /*0258*/ 	.word	0x000000b0
        /*025c*/ 	.short	0x0100
        /*025e*/ 	.byte	0x07
	.zero		1


	//   ....[23]....
        /*0260*/ 	.word	0x00000b70
        /*0264*/ 	.word	0x000000ff
        /*0268*/ 	.word	0x000000d0
        /*026c*/ 	.short	0x0100
        /*026e*/ 	.byte	0x07
	.zero		1


	//   ....[24]....
        /*0270*/ 	.word	0x00000b80
        /*0274*/ 	.word	0x000000ff
        /*0278*/ 	.word	0x000000b8
        /*027c*/ 	.short	0x0100
        /*027e*/ 	.byte	0x07
	.zero		1


	//   ....[25]....
        /*0280*/ 	.word	0x00000b90
        /*0284*/ 	.word	0x000000ff
        /*0288*/ 	.word	0x000000d8
        /*028c*/ 	.short	0x0100
        /*028e*/ 	.byte	0x07
	.zero		1


	//   ....[26]....
        /*0290*/ 	.word	0x00000ba0
        /*0294*/ 	.word	0x000000ff
        /*0298*/ 	.word	0x000000c0
        /*029c*/ 	.short	0x0100
        /*029e*/ 	.byte	0x07
	.zero		1


	//   ....[27]....
        /*02a0*/ 	.word	0x00000bb0
        /*02a4*/ 	.word	0x000000ff
        /*02a8*/ 	.word	0x000000e0
        /*02ac*/ 	.short	0x0100
        /*02ae*/ 	.byte	0x07
	.zero		1


	//   ....[28]....
        /*02b0*/ 	.word	0x00000bc0
        /*02b4*/ 	.word	0x000000ff
        /*02b8*/ 	.word	0x000000c8
        /*02bc*/ 	.short	0x0100
        /*02be*/ 	.byte	0x07
	.zero		1


	//   ....[29]....
        /*02c0*/ 	.word	0x00000bd0
        /*02c4*/ 	.word	0x000000ff
        /*02c8*/ 	.word	0x000000e8
        /*02cc*/ 	.short	0x0100
        /*02ce*/ 	.byte	0x07
	.zero		1


	//   ....[30]....
        /*02d0*/ 	.word	0x00000cc0
        /*02d4*/ 	.word	0x000000ff
        /*02d8*/ 	.word	0x000000f0
        /*02dc*/ 	.short	0x0100
        /*02de*/ 	.byte	0x05
	.zero		1


	//   ....[31]....
        /*02e0*/ 	.word	0x00000cd0
        /*02e4*/ 	.word	0x000000ff
        /*02e8*/ 	.word	0x00000100
        /*02ec*/ 	.short	0x0100
        /*02ee*/ 	.byte	0x05
	.zero		1


	//   ....[32]....
        /*02f0*/ 	.word	0x00000ce0
        /*02f4*/ 	.word	0x000000ff
        /*02f8*/ 	.word	0x000000f8
        /*02fc*/ 	.short	0x0100
        /*02fe*/ 	.byte	0x05
	.zero		1


	//   ....[33]....
        /*0300*/ 	.word	0x00000cf0
        /*0304*/ 	.word	0x000000ff
        /*0308*/ 	.word	0x00000108
        /*030c*/ 	.short	0x0100
        /*030e*/ 	.byte	0x05
	.zero		1


	//   ....[34]....
        /*0310*/ 	.word	0x000015c0
        /*0314*/ 	.word	0x00000002
        /*0318*/ 	.word	0x00000100
        /*031c*/ 	.short	0x010a
        /*031e*/ 	.byte	0xff
	.zero		1


	//   ....[35]....
        /*0320*/ 	.word	0x000015f0
        /*0324*/ 	.word	0x00000002
        /*0328*/ 	.word	0x000000f0
        /*032c*/ 	.short	0x0101
        /*032e*/ 	.byte	0xff
	.zero		1


	//   ....[36]....
        /*0330*/ 	.word	0x000016c0
        /*0334*/ 	.word	0x000000ff
        /*0338*/ 	.word	0x00000028
        /*033c*/ 	.short	0x010a
        /*033e*/ 	.byte	0x08
	.zero		1


	//   ....[37]....
        /*0340*/ 	.word	0x00001760
        /*0344*/ 	.word	0x000000ff
        /*0348*/ 	.word	0x00000028
        /*034c*/ 	.short	0x010a
        /*034e*/ 	.byte	0x21
	.zero		1


	//   ....[38]....
        /*0350*/ 	.word	0x000018c0
        /*0354*/ 	.word	0x000000ff
        /*0358*/ 	.word	0x00000028
        /*035c*/ 	.short	0x010a
        /*035e*/ 	.byte	0x08
	.zero		1


	//   ....[39]....
        /*0360*/ 	.word	0x000019b0
        /*0364*/ 	.word	0x000000ff
        /*0368*/ 	.word	0x00000088
        /*036c*/ 	.short	0x0101
        /*036e*/ 	.byte	0x04
	.zero		1


	//   ....[40]....
        /*0370*/ 	.word	0x000019d0
        /*0374*/ 	.word	0x000000ff
        /*0378*/ 	.word	0x00000028
        /*037c*/ 	.short	0x010a
        /*037e*/ 	.byte	0x08
	.zero		1


	//   ....[41]....
        /*0380*/ 	.word	0x00001a50
        /*0384*/ 	.word	0x000000ff
        /*0388*/ 	.word	0x00000028
        /*038c*/ 	.short	0x010a
        /*038e*/ 	.byte	0x11
	.zero		1


	//   ....[42]....
        /*0390*/ 	.word	0x00001bb0
        /*0394*/ 	.word	0x000000ff
        /*0398*/ 	.word	0x00000028
        /*039c*/ 	.short	0x010a
        /*039e*/ 	.byte	0x08
	.zero		1


	//   ....[43]....
        /*03a0*/ 	.word	0x00001cd0
        /*03a4*/ 	.word	0x00000002
        /*03a8*/ 	.word	0x00000090
        /*03ac*/ 	.short	0x010a
        /*03ae*/ 	.byte	0xff
	.zero		1


	//   ....[44]....
        /*03b0*/ 	.word	0x00001d90
        /*03b4*/ 	.word	0x00000002
        /*03b8*/ 	.word	0x00000000
        /*03bc*/ 	.short	0x0101
        /*03be*/ 	.byte	0xff
	.zero		1


	//   ....[45]....
        /*03c0*/ 	.word	0x000022f0
        /*03c4*/ 	.word	0x000000ff
        /*03c8*/ 	.word	0x00000000
        /*03cc*/ 	.short	0x010a
        /*03ce*/ 	.byte	0x05
	.zero		1


	//   ....[46]....
        /*03d0*/ 	.word	0x00002380
        /*03d4*/ 	.word	0x000000ff
        /*03d8*/ 	.word	0x00000000
        /*03dc*/ 	.short	0x010a
        /*03de*/ 	.byte	0x05
	.zero		1


	//   ....[47]....
        /*03e0*/ 	.word	0x00002410
        /*03e4*/ 	.word	0x000000ff
        /*03e8*/ 	.word	0x00000000
        /*03ec*/ 	.short	0x010a
        /*03ee*/ 	.byte	0x05
	.zero		1


	//   ....[48]....
        /*03f0*/ 	.word	0x000024a0
        /*03f4*/ 	.word	0x000000ff
        /*03f8*/ 	.word	0x00000000
        /*03fc*/ 	.short	0x010a
        /*03fe*/ 	.byte	0x05
	.zero		1


	//   ....[49]....
        /*0400*/ 	.word	0x00002540
        /*0404*/ 	.word	0x00000000
        /*0408*/ 	.word	0x00000000
        /*040c*/ 	.short	0x010a
        /*040e*/ 	.byte	0xff
	.zero		1


	//   ....[50]....
        /*0410*/ 	.word	0x00002660
        /*0414*/ 	.word	0x00000000
        /*0418*/ 	.word	0x000000f0
        /*041c*/ 	.short	0x010a
        /*041e*/ 	.byte	0xff
	.zero		1


	//   ....[51]....
        /*0420*/ 	.word	0x000026d0
        /*0424*/ 	.word	0x00000000
        /*0428*/ 	.word	0x00000000
        /*042c*/ 	.short	0x0101
        /*042e*/ 	.byte	0xff
	.zero		1


	//   ....[52]....
        /*0430*/ 	.word	0x000026f0
        /*0434*/ 	.word	0x000000ff
        /*0438*/ 	.word	0x000000a0
        /*043c*/ 	.short	0x010a
        /*043e*/ 	.byte	0x05
	.zero		1


	//   ....[53]....
        /*0440*/ 	.word	0x00002810
        /*0444*/ 	.word	0x00000000
        /*0448*/ 	.word	0x00000090
        /*044c*/ 	.short	0x010a
        /*044e*/ 	.byte	0xff
	.zero		1


	//   ....[54]....
        /*0450*/ 	.word	0x00002910
        /*0454*/ 	.word	0x00000000
        /*0458*/ 	.word	0x00000000
        /*045c*/ 	.short	0x0101
        /*045e*/ 	.byte	0xff
	.zero		1


	//   ....[55]....
        /*0460*/ 	.word	0x000029a0
        /*0464*/ 	.word	0x000000ff
        /*0468*/ 	.word	0x000000a0
        /*046c*/ 	.short	0x0106
        /*046e*/ 	.byte	0x05
	.zero		1


	//   ....[56]....
        /*0470*/ 	.word	0x000029c0
        /*0474*/ 	.word	0x000000ff
        /*0478*/ 	.word	0x000000a0
        /*047c*/ 	.short	0x010a
        /*047e*/ 	.byte	0x05
	.zero		1


	//   ....[57]....
        /*0480*/ 	.word	0x00002a50
        /*0484*/ 	.word	0x000000ff
        /*0488*/ 	.word	0x000000a0
        /*048c*/ 	.short	0x0106
        /*048e*/ 	.byte	0x04
	.zero		1


	//   ....[58]....
        /*0490*/ 	.word	0x00002a90
        /*0494*/ 	.word	0x00000000
        /*0498*/ 	.word	0x000000a0
        /*049c*/ 	.short	0x010a
        /*049e*/ 	.byte	0xff
	.zero		1


	//   ....[59]....
        /*04a0*/ 	.word	0x00002f90
        /*04a4*/ 	.word	0x00000000
        /*04a8*/ 	.word	0x00000090
        /*04ac*/ 	.short	0x010a
        /*04ae*/ 	.byte	0xff
	.zero		1


	//   ....[60]....
        /*04b0*/ 	.word	0x00003090
        /*04b4*/ 	.word	0x00000003
        /*04b8*/ 	.word	0x00000000
        /*04bc*/ 	.short	0x0101
        /*04be*/ 	.byte	0xff
	.zero		1


	//   ....[61]....
        /*04c0*/ 	.word	0x000030a0
        /*04c4*/ 	.word	0x000000ff
        /*04c8*/ 	.word	0x00000000
        /*04cc*/ 	.short	0x010a
        /*04ce*/ 	.byte	0x04
	.zero		1


	//   ....[62]....
        /*04d0*/ 	.word	0x00003120
        /*04d4*/ 	.word	0x000000ff
        /*04d8*/ 	.word	0x000000d0
        /*04dc*/ 	.short	0x010a
        /*04de*/ 	.byte	0x08
	.zero		1


	//   ....[63]....
        /*04e0*/ 	.word	0x00003200
        /*04e4*/ 	.word	0x000000ff
        /*04e8*/ 	.word	0x00000000
        /*04ec*/ 	.short	0x010a
        /*04ee*/ 	.byte	0x07
	.zero		1


	//   ....[64]....
        /*04f0*/ 	.word	0x00003340
        /*04f4*/ 	.word	0x000000ff
        /*04f8*/ 	.word	0x00000000
        /*04fc*/ 	.short	0x010a
        /*04fe*/ 	.byte	0x04
	.zero		1


	//   ....[65]....
        /*0500*/ 	.word	0x00003530
        /*0504*/ 	.word	0x000000ff
        /*0508*/ 	.word	0x00000000
        /*050c*/ 	.short	0x010a
        /*050e*/ 	.byte	0x05
	.zero		1


	//   ....[66]....
        /*0510*/ 	.word	0x000035c0
        /*0514*/ 	.word	0x000000ff
        /*0518*/ 	.word	0x00000000
        /*051c*/ 	.short	0x010a
        /*051e*/ 	.byte	0x05
	.zero		1


	//   ....[67]....
        /*0520*/ 	.word	0x00003650
        /*0524*/ 	.word	0x000000ff
        /*0528*/ 	.word	0x00000000
        /*052c*/ 	.short	0x010a
        /*052e*/ 	.byte	0x05
	.zero		1


	//   ....[68]....
        /*0530*/ 	.word	0x000036e0
        /*0534*/ 	.word	0x000000ff
        /*0538*/ 	.word	0x00000000
        /*053c*/ 	.short	0x010a
        /*053e*/ 	.byte	0x07
	.zero		1


	//   ....[69]....
        /*0540*/ 	.word	0x00003b10
        /*0544*/ 	.word	0x00000000
        /*0548*/ 	.word	0x00000090
        /*054c*/ 	.short	0x010a
        /*054e*/ 	.byte	0xff
	.zero		1


	//   ....[70]....
        /*0550*/ 	.word	0x00003bd0
        /*0554*/ 	.word	0x00000000
        /*0558*/ 	.word	0x00000000
        /*055c*/ 	.short	0x0101
        /*055e*/ 	.byte	0xff
	.zero		1


	//   ....[71]....
        /*0560*/ 	.word	0x00003ef0
        /*0564*/ 	.word	0x000000ff
        /*0568*/ 	.word	0x00000088
        /*056c*/ 	.short	0x010a
        /*056e*/ 	.byte	0x07
	.zero		1


	//   ....[72]....
        /*0570*/ 	.word	0x00004110
        /*0574*/ 	.word	0x000000ff
        /*0578*/ 	.word	0x00000068
        /*057c*/ 	.short	0x010a
        /*057e*/ 	.byte	0x0f
	.zero		1


	//   ....[73]....
        /*0580*/ 	.word	0x00004310
        /*0584*/ 	.word	0x000000ff
        /*0588*/ 	.word	0x00000050
        /*058c*/ 	.short	0x010b
        /*058e*/ 	.byte	0x0f
	.zero		1


	//   ....[74]....
        /*0590*/ 	.word	0x00004360
        /*0594*/ 	.word	0x000000ff
        /*0598*/ 	.word	0x00000000
        /*059c*/ 	.short	0x0101
        /*059e*/ 	.byte	0x10
	.zero		1


	//   ....[75]....
        /*05a0*/ 	.word	0x000043a0
        /*05a4*/ 	.word	0x000000ff
        /*05a8*/ 	.word	0x00000068
        /*05ac*/ 	.short	0x010a
        /*05ae*/ 	.byte	0x0d
	.zero		1


	//   ....[76]....
        /*05b0*/ 	.word	0x000045e0
        /*05b4*/ 	.word	0x000000ff
        /*05b8*/ 	.word	0x00000050
        /*05bc*/ 	.short	0x010b
        /*05be*/ 	.byte	0x0d
	.zero		1


	//   ....[77]....
        /*05c0*/ 	.word	0x00004650
        /*05c4*/ 	.word	0x000000ff
        /*05c8*/ 	.word	0x00000000
        /*05cc*/ 	.short	0x0101
        /*05ce*/ 	.byte	0x0f
	.zero		1


	//   ....[78]....
        /*05d0*/ 	.word	0x000046a0
        /*05d4*/ 	.word	0x000000ff
        /*05d8*/ 	.word	0x00000000
        /*05dc*/ 	.short	0x010a
        /*05de*/ 	.byte	0x04
	.zero		1


	//   ....[79]....
        /*05e0*/ 	.word	0x00004730
        /*05e4*/ 	.word	0x000000ff
        /*05e8*/ 	.word	0x00000000
        /*05ec*/ 	.short	0x010a
        /*05ee*/ 	.byte	0x04
	.zero		1


	//   ....[80]....
        /*05f0*/ 	.word	0x000047d0
        /*05f4*/ 	.word	0x00000000
        /*05f8*/ 	.word	0x00000000
        /*05fc*/ 	.short	0x010a
        /*05fe*/ 	.byte	0xff
	.zero		1


	//   ....[81]....
        /*0600*/ 	.word	0x00004b40
        /*0604*/ 	.word	0x00000000
        /*0608*/ 	.word	0x00000090
        /*060c*/ 	.short	0x010a
        /*060e*/ 	.byte	0xff
	.zero		1


	//   ....[82]....
        /*0610*/ 	.word	0x00004c50
        /*0614*/ 	.word	0x00000000
        /*0618*/ 	.word	0x00000000
        /*061c*/ 	.short	0x0101
        /*061e*/ 	.byte	0xff
	.zero		1


	//   ....[83]....
        /*0620*/ 	.word	0x00005660
        /*0624*/ 	.word	0x00000002
        /*0628*/ 	.word	0x00000050
        /*062c*/ 	.short	0x010a
        /*062e*/ 	.byte	0xff
	.zero		1


	//   ....[84]....
        /*0630*/ 	.word	0x000056a0
        /*0634*/ 	.word	0x0000002c
        /*0638*/ 	.word	0x000000b0
        /*063c*/ 	.short	0x010a
        /*063e*/ 	.byte	0xff
	.zero		1


	//   ....[85]....
        /*0640*/ 	.word	0x00005790
        /*0644*/ 	.word	0x00000002
        /*0648*/ 	.word	0x00000050
        /*064c*/ 	.short	0x010a
        /*064e*/ 	.byte	0xff
	.zero		1


	//   ....[86]....
        /*0650*/ 	.word	0x00005920
        /*0654*/ 	.word	0x0000002c
        /*0658*/ 	.word	0x000000b0
        /*065c*/ 	.short	0x010a
        /*065e*/ 	.byte	0xff
	.zero		1


	//   ....[87]....
        /*0660*/ 	.word	0x000060e0
        /*0664*/ 	.word	0x00000000
        /*0668*/ 	.word	0x00000000
        /*066c*/ 	.short	0x0101
        /*066e*/ 	.byte	0xff
	.zero		1


	//   ....[88]....
        /*0670*/ 	.word	0x000060f0
        /*0674*/ 	.word	0x00000002
        /*0678*/ 	.word	0x00000050
        /*067c*/ 	.short	0x010a
        /*067e*/ 	.byte	0xff
	.zero		1


	//   ....[89]....
        /*0680*/ 	.word	0x000061b0
        /*0684*/ 	.word	0x00000002
        /*0688*/ 	.word	0x00000050
        /*068c*/ 	.short	0x010a
        /*068e*/ 	.byte	0xff
	.zero		1


	//   ....[90]....
        /*0690*/ 	.word	0x00006510
        /*0694*/ 	.word	0x000000ff
        /*0698*/ 	.word	0x00000000
        /*069c*/ 	.short	0x0101
        /*069e*/ 	.byte	0x05
	.zero		1


	//   ....[91]....
        /*06a0*/ 	.word	0x00006aa0
        /*06a4*/ 	.word	0x00000000
        /*06a8*/ 	.word	0x00000000
        /*06ac*/ 	.short	0x0101
        /*06ae*/ 	.byte	0xff
	.zero		1


	//   ....[92]....
        /*06b0*/ 	.word	0x00006d10
        /*06b4*/ 	.word	0x000000ff
        /*06b8*/ 	.word	0x00000000
        /*06bc*/ 	.short	0x0101
        /*06be*/ 	.byte	0x04
	.zero		1


	//   ....[93]....
        /*06c0*/ 	.word	0x00006d30
        /*06c4*/ 	.word	0x00000002
        /*06c8*/ 	.word	0x00000100
        /*06cc*/ 	.short	0x010a
        /*06ce*/ 	.byte	0xff
	.zero		1


	//   ....[94]....
        /*06d0*/ 	.word	0x00006d90
        /*06d4*/ 	.word	0x00000002
        /*06d8*/ 	.word	0x00000028
        /*06dc*/ 	.short	0x010a
        /*06de*/ 	.byte	0xff
	.zero		1


	//   ....[95]....
        /*06e0*/ 	.word	0x00006df0
        /*06e4*/ 	.word	0x00000002
        /*06e8*/ 	.word	0x00000028
        /*06ec*/ 	.short	0x010a
        /*06ee*/ 	.byte	0xff
	.zero		1


	//   ....[96]....
        /*06f0*/ 	.word	0x00006e40
        /*06f4*/ 	.word	0x00000002
        /*06f8*/ 	.word	0x00000090
        /*06fc*/ 	.short	0x010a
        /*06fe*/ 	.byte	0xff
	.zero		1


	//   ....[97]....
        /*0700*/ 	.word	0x00006ea0
        /*0704*/ 	.word	0x00000000
        /*0708*/ 	.word	0x00000000
        /*070c*/ 	.short	0x010a
        /*070e*/ 	.byte	0xff
	.zero		1


	//   ....[98]....
        /*0710*/ 	.word	0x00006f00
        /*0714*/ 	.word	0x00000000
        /*0718*/ 	.word	0x00000000
        /*071c*/ 	.short	0x010a
        /*071e*/ 	.byte	0xff
	.zero		1


	//   ....[99]....
        /*0720*/ 	.word	0x00006f60
        /*0724*/ 	.word	0x00000000
        /*0728*/ 	.word	0x00000000
        /*072c*/ 	.short	0x010a
        /*072e*/ 	.byte	0xff
	.zero		1


	//   ....[100]....
        /*0730*/ 	.word	0x00006fc0
        /*0734*/ 	.word	0x00000000
        /*0738*/ 	.word	0x00000000
        /*073c*/ 	.short	0x010a
        /*073e*/ 	.byte	0xff
	.zero		1


	//   ....[101]....
        /*0740*/ 	.word	0x00007010
        /*0744*/ 	.word	0x00000000
        /*0748*/ 	.word	0x000000f0
        /*074c*/ 	.short	0x010a
        /*074e*/ 	.byte	0xff
	.zero		1


	//   ....[102]....
        /*0750*/ 	.word	0x00007070
        /*0754*/ 	.word	0x00000000
        /*0758*/ 	.word	0x000000a0
        /*075c*/ 	.short	0x010a
        /*075e*/ 	.byte	0xff
	.zero		1


	//   ....[103]....
        /*0760*/ 	.word	0x000070c0
        /*0764*/ 	.word	0x00000000
        /*0768*/ 	.word	0x00000090
        /*076c*/ 	.short	0x010a
        /*076e*/ 	.byte	0xff
	.zero		1


	//   ....[104]....
        /*0770*/ 	.word	0x00007120
        /*0774*/ 	.word	0x00000000
        /*0778*/ 	.word	0x000000a0
        /*077c*/ 	.short	0x010a
        /*077e*/ 	.byte	0xff
	.zero		1


	//   ....[105]....
        /*0780*/ 	.word	0x00007170
        /*0784*/ 	.word	0x00000000
        /*0788*/ 	.word	0x00000090
        /*078c*/ 	.short	0x010a
        /*078e*/ 	.byte	0xff
	.zero		1


	//   ....[106]....
        /*0790*/ 	.word	0x000071d0
        /*0794*/ 	.word	0x00000002
        /*0798*/ 	.word	0x000000d0
        /*079c*/ 	.short	0x010a
        /*079e*/ 	.byte	0xff
	.zero		1


	//   ....[107]....
        /*07a0*/ 	.word	0x00007230
        /*07a4*/ 	.word	0x00000000
        /*07a8*/ 	.word	0x00000000
        /*07ac*/ 	.short	0x010a
        /*07ae*/ 	.byte	0xff
	.zero		1


	//   ....[108]....
        /*07b0*/ 	.word	0x00007290
        /*07b4*/ 	.word	0x00000000
        /*07b8*/ 	.word	0x00000000
        /*07bc*/ 	.short	0x010a
        /*07be*/ 	.byte	0xff
	.zero		1


	//   ....[109]....
        /*07c0*/ 	.word	0x000072f0
        /*07c4*/ 	.word	0x00000000
        /*07c8*/ 	.word	0x00000000
        /*07cc*/ 	.short	0x010a
        /*07ce*/ 	.byte	0xff
	.zero		1


	//   ....[110]....
        /*07d0*/ 	.word	0x00007350
        /*07d4*/ 	.word	0x00000000
        /*07d8*/ 	.word	0x00000000
        /*07dc*/ 	.short	0x010a
        /*07de*/ 	.byte	0xff
	.zero		1


	//   ....[111]....
        /*07e0*/ 	.word	0x000073b0
        /*07e4*/ 	.word	0x00000000
        /*07e8*/ 	.word	0x00000000
        /*07ec*/ 	.short	0x010a
        /*07ee*/ 	.byte	0xff
	.zero		1


	//   ....[112]....
        /*07f0*/ 	.word	0x00007400
        /*07f4*/ 	.word	0x00000000
        /*07f8*/ 	.word	0x00000090
        /*07fc*/ 	.short	0x010a
        /*07fe*/ 	.byte	0xff
	.zero		1


	//   ....[113]....
        /*0800*/ 	.word	0x00007460
        /*0804*/ 	.word	0x00000000
        /*0808*/ 	.word	0x00000088
        /*080c*/ 	.short	0x010a
        /*080e*/ 	.byte	0xff
	.zero		1


	//   ....[114]....
        /*0810*/ 	.word	0x000074c0
        /*0814*/ 	.word	0x00000000
        /*0818*/ 	.word	0x00000068
        /*081c*/ 	.short	0x010a
        /*081e*/ 	.byte	0xff
	.zero		1


	//   ....[115]....
        /*0820*/ 	.word	0x00007520
        /*0824*/ 	.word	0x00000000
        /*0828*/ 	.word	0x00000068
        /*082c*/ 	.short	0x010a
        /*082e*/ 	.byte	0xff
	.zero		1


	//   ....[116]....
        /*0830*/ 	.word	0x00007580
        /*0834*/ 	.word	0x00000000
        /*0838*/ 	.word	0x00000000
        /*083c*/ 	.short	0x010a
        /*083e*/ 	.byte	0xff
	.zero		1


	//   ....[117]....
        /*0840*/ 	.word	0x000075e0
        /*0844*/ 	.word	0x00000000
        /*0848*/ 	.word	0x00000000
        /*084c*/ 	.short	0x010a
        /*084e*/ 	.byte	0xff
	.zero		1


	//   ....[118]....
        /*0850*/ 	.word	0x00007630
        /*0854*/ 	.word	0x00000000
        /*0858*/ 	.word	0x00000090
        /*085c*/ 	.short	0x010a
        /*085e*/ 	.byte	0xff
	.zero		1


	//   ....[119]....
        /*0860*/ 	.word	0x00007680
        /*0864*/ 	.word	0x00000002
        /*0868*/ 	.word	0x00000050
        /*086c*/ 	.short	0x010a
        /*086e*/ 	.byte	0xff
	.zero		1


	//   ....[120]....
        /*0870*/ 	.word	0x000076d0
        /*0874*/ 	.word	0x0000002c
        /*0878*/ 	.word	0x000000b0
        /*087c*/ 	.short	0x010a
        /*087e*/ 	.byte	0xff
	.zero		1


	//   ....[121]....
        /*0880*/ 	.word	0x00007720
        /*0884*/ 	.word	0x00000002
        /*0888*/ 	.word	0x00000050
        /*088c*/ 	.short	0x010a
        /*088e*/ 	.byte	0xff
	.zero		1


	//----- nvinfo : EIATTR_NUM_MBARRIERS
	.align		4
.L_47:
        /*0890*/ 	.byte	0x03, 0x38
        /*0892*/ 	.short	0x0022


	//----- nvinfo : EIATTR_EXIT_INSTR_OFFSETS
	.align		4
        /*0894*/ 	.byte	0x04, 0x1c
        /*0896*/ 	.short	(.L_49 - .L_48)


	//   ....[0]....
.L_48:
        /*0898*/ 	.word	0x00002570


	//   ....[1]....
        /*089c*/ 	.word	0x00002a60


	//   ....[2]....
        /*08a0*/ 	.word	0x00002ac0


	//   ....[3]....
        /*08a4*/ 	.word	0x00003940


	//   ....[4]....
        /*08a8*/ 	.word	0x00004800


	//   ....[5]....
        /*08ac*/ 	.word	0x00004840


	//   ....[6]....
        /*08b0*/ 	.word	0x00006c00


	//   ....[7]....
        /*08b4*/ 	.word	0x00006c80


	//   ....[8]....
        /*08b8*/ 	.word	0x00006cb0


	//   ....[9]....
        /*08bc*/ 	.word	0x00006d20


	//----- nvinfo : EIATTR_MAX_THREADS
	.align		4
.L_49:
        /*08c0*/ 	.byte	0x04, 0x05
        /*08c2*/ 	.short	(.L_51 - .L_50)
.L_50:
        /*08c4*/ 	.word	0x00000100
        /*08c8*/ 	.word	0x00000001
        /*08cc*/ 	.word	0x00000001


	//----- nvinfo : EIATTR_CRS_STACK_SIZE
	.align		4
.L_51:
        /*08d0*/ 	.byte	0x04, 0x1e
        /*08d2*/ 	.short	(.L_53 - .L_52)
.L_52:
        /*08d4*/ 	.word	0x00000000


	//----- nvinfo : EIATTR_CBANK_PARAM_SIZE
	.align		4
.L_53:
        /*08d8*/ 	.byte	0x03, 0x19
        /*08da*/ 	.short	0x0800


	//----- nvinfo : EIATTR_PARAM_CBANK
	.align		4
        /*08dc*/ 	.byte	0x04, 0x0a
        /*08de*/ 	.short	(.L_55 - .L_54)
	.align		4
.L_54:
        /*08e0*/ 	.word	index@(.nv.constant0._ZN7cutlass13device_kernelINS_4gemm6kernel13GemmUniversalIN4cute5tupleIJiiiiEEENS1_10collective13CollectiveMmaINS1_35MainloopSm100TmaUmmaWarpSpecializedILi5ELi2ELi4ENS5_IJNS4_1CILi1EEESB_SB_EEEEENS5_IJNSA_ILi64EEESE_NSA_ILi32EEEEEENS_10bfloat16_tENS5_IJlSB_lEEESH_SI_NS4_8TiledMMAINS4_8MMA_AtomIJNS4_20SM100_MMA_F16BF16_SSISH_SH_fLi64ELi64ELNS4_4UMMA5MajorE0ELSN_0ELNSM_7ScaleInE0ELSO_0EEEEEENS4_6LayoutISC_NS5_IJNSA_ILi0EEESS_SS_EEEEENS5_IJNS4_10UnderscoreESV_SV_EEEEENS4_13SM90_TMA_LOADENS4_14ComposedLayoutINS4_7SwizzleILi2ELi4ELi3EEENS4_18smem_ptr_flag_bitsILi16EEENSR_INS5_IJNSA_ILi8EEESF_EEENS5_IJSF_SB_EEEEEEEvNS4_8identityESY_S18_vS19_EENS_8epilogue10collective18CollectiveEpilogueINS1B_23Sm100TmaWarpSpecializedILi3ELi2ELi16ELb1ELb0EEEJSG_NS5_IJNSR_ISE_SB_EENSR_ISF_SB_EEEEESH_SI_SH_SI_NS1B_6fusion15FusionCallbacksIS1F_NS1J_17LinearCombinationISH_fSH_fLNS_15FloatRoundStyleE2EEESG_S1I_JEEENS4_5SM1004TMEM4LOAD26SM100_TMEM_LOAD_16dp256b4xESY_S18_NS4_17SM75_U32x4_LDSM_NENS4_14SM90_TMA_STOREES18_NS4_17SM90_U32x4_STSM_NENS4_39AutoVectorizingCopyWithAssumedAlignmentILi128EEEEEEvvEEEEvNT_6ParamsE)
        /*08e4*/ 	.short	0x0380
        /*08e6*/ 	.short	0x0800


	//----- nvinfo : EIATTR_SW_WAR
	.align		4
.L_55:
        /*08e8*/ 	.byte	0x04, 0x36
        /*08ea*/ 	.short	(.L_57 - .L_56)
.L_56:
        /*08ec*/ 	.word	0x00000008
.L_57:


//--------------------- .nv.callgraph             --------------------------
	.section	.nv.callgraph,"",@"SHT_CUDA_CALLGRAPH"
	.align	4
	.sectionentsize	8
	.align		4
        /*0000*/ 	.word	0x00000000
	.align		4
        /*0004*/ 	.word	0xffffffff
	.align		4
        /*0008*/ 	.word	index@(_ZN7cutlass13device_kernelINS_4gemm6kernel13GemmUniversalIN4cute5tupleIJiiiiEEENS1_10collective13CollectiveMmaINS1_35MainloopSm100TmaUmmaWarpSpecializedILi5ELi2ELi4ENS5_IJNS4_1CILi1EEESB_SB_EEEEENS5_IJNSA_ILi64EEESE_NSA_ILi32EEEEEENS_10bfloat16_tENS5_IJlSB_lEEESH_SI_NS4_8TiledMMAINS4_8MMA_AtomIJNS4_20SM100_MMA_F16BF16_SSISH_SH_fLi64ELi64ELNS4_4UMMA5MajorE0ELSN_0ELNSM_7ScaleInE0ELSO_0EEEEEENS4_6LayoutISC_NS5_IJNSA_ILi0EEESS_SS_EEEEENS5_IJNS4_10UnderscoreESV_SV_EEEEENS4_13SM90_TMA_LOADENS4_14ComposedLayoutINS4_7SwizzleILi2ELi4ELi3EEENS4_18smem_ptr_flag_bitsILi16EEENSR_INS5_IJNSA_ILi8EEESF_EEENS5_IJSF_SB_EEEEEEEvNS4_8identityESY_S18_vS19_EENS_8epilogue10collective18CollectiveEpilogueINS1B_23Sm100TmaWarpSpecializedILi3ELi2ELi16ELb1ELb0EEEJSG_NS5_IJNSR_ISE_SB_EENSR_ISF_SB_EEEEESH_SI_SH_SI_NS1B_6fusion15FusionCallbacksIS1F_NS1J_17LinearCombinationISH_fSH_fLNS_15FloatRoundStyleE2EEESG_S1I_JEEENS4_5SM1004TMEM4LOAD26SM100_TMEM_LOAD_16dp256b4xESY_S18_NS4_17SM75_U32x4_LDSM_NENS4_14SM90_TMA_STOREES18_NS4_17SM90_U32x4_STSM_NENS4_39AutoVectorizingCopyWithAssumedAlignmentILi128EEEEEEvvEEEEvNT_6ParamsE)
	.align		4
        /*000c*/ 	.word	index@(__assertfail)
	.align		4
        /*0010*/ 	.word	0x00000000
	.align		4
        /*0014*/ 	.word	0xfffffffe
	.align		4
        /*0018*/ 	.word	0x00000000
	.align		4
        /*001c*/ 	.word	0xfffffffd
	.align		4
        /*0020*/ 	.word	0x00000000
	.align		4
        /*0024*/ 	.word	0xfffffffc


//--------------------- .nv.constant4             --------------------------
	.section	.nv.constant4,"a",@progbits
	.align	8
	.align		8
.nv.constant4:
        /*0000*/ 	.dword	__assertfail
	.align		8
        /*0008*/ 	.dword	__unnamed_1
	.align		8
        /*0010*/ 	.dword	__unnamed_2
	.align		8
        /*0018*/ 	.dword	_ZN40_INTERNAL_a2249497_4_k_cu_e3b54665_341424cuda3std3__45__cpo5beginE
	.align		8
        /*0020*/ 	.dword	_ZN40_INTERNAL_a2249497_4_k_cu_e3b54665_341424cuda3std3__45__cpo3endE
	.align		8
        /*0028*/ 	.dword	_ZN40_INTERNAL_a2249497_4_k_cu_e3b54665_341424cuda3std3__45__cpo6cbeginE
	.align		8
        /*0030*/ 	.dword	_ZN40_INTERNAL_a2249497_4_k_cu_e3b54665_341424cuda3std3__45__cpo4cendE
	.align		8
        /*0038*/ 	.dword	_ZN40_INTERNAL_a2249497_4_k_cu_e3b54665_341424cuda3std3__442_GLOBAL__N__a2249497_4_k_cu_e3b54665_341426ignoreE
	.align		8
        /*0040*/ 	.dword	_ZN40_INTERNAL_a2249497_4_k_cu_e3b54665_341424cuda3std3__419piecewise_constructE
	.align		8
        /*0048*/ 	.dword	_ZN40_INTERNAL_a2249497_4_k_cu_e3b54665_341424cuda3std3__48in_placeE
	.align		8
        /*0050*/ 	.dword	_ZN40_INTERNAL_a2249497_4_k_cu_e3b54665_341424cuda3std6ranges3__45__cpo4swapE
	.align		8
        /*0058*/ 	.dword	_ZN40_INTERNAL_a2249497_4_k_cu_e3b54665_341424cuda3std6ranges3__45__cpo9iter_moveE
	.align		8
        /*0060*/ 	.dword	_ZN40_INTERNAL_a2249497_4_k_cu_e3b54665_341424cute7productE
	.align		8
        /*0068*/ 	.dword	_ZN40_INTERNAL_a2249497_4_k_cu_e3b54665_341424cute1_E
	.align		8
        /*0070*/ 	.dword	$str$25
	.align		8
        /*0078*/ 	.dword	$str$26
	.align		8
        /*0080*/ 	.dword	$str$27
	.align		8
        /*0088*/ 	.dword	$str$28


//--------------------- .text._ZN7cutlass13device_kernelINS_4gemm6kernel13GemmUniversalIN4cute5tupleIJiiiiEEENS1_10collective13CollectiveMmaINS1_35MainloopSm100TmaUmmaWarpSpecializedILi5ELi2ELi4ENS5_IJNS4_1CILi1EEESB_SB_EEEEENS5_IJNSA_ILi64EEESE_NSA_ILi32EEEEEENS_10bfloat16_tENS5_IJlSB_lEEESH_SI_NS4_8TiledMMAINS4_8MMA_AtomIJNS4_20SM100_MMA_F16BF16_SSISH_SH_fLi64ELi64ELNS4_4UMMA5MajorE0ELSN_0ELNSM_7ScaleInE0ELSO_0EEEEEENS4_6LayoutISC_NS5_IJNSA_ILi0EEESS_SS_EEEEENS5_IJNS4_10UnderscoreESV_SV_EEEEENS4_13SM90_TMA_LOADENS4_14ComposedLayoutINS4_7SwizzleILi2ELi4ELi3EEENS4_18smem_ptr_flag_bitsILi16EEENSR_INS5_IJNSA_ILi8EEESF_EEENS5_IJSF_SB_EEEEEEEvNS4_8identityESY_S18_vS19_EENS_8epilogue10collective18CollectiveEpilogueINS1B_23Sm100TmaWarpSpecializedILi3ELi2ELi16ELb1ELb0EEEJSG_NS5_IJNSR_ISE_SB_EENSR_ISF_SB_EEEEESH_SI_SH_SI_NS1B_6fusion15FusionCallbacksIS1F_NS1J_17LinearCombinationISH_fSH_fLNS_15FloatRoundStyleE2EEESG_S1I_JEEENS4_5SM1004TMEM4LOAD26SM100_TMEM_LOAD_16dp256b4xESY_S18_NS4_17SM75_U32x4_LDSM_NENS4_14SM90_TMA_STOREES18_NS4_17SM90_U32x4_STSM_NENS4_39AutoVectorizingCopyWithAssumedAlignmentILi128EEEEEEvvEEEEvNT_6ParamsE --------------------------
	.section	.text._ZN7cutlass13device_kernelINS_4gemm6kernel13GemmUniversalIN4cute5tupleIJiiiiEEENS1_10collective13CollectiveMmaINS1_35MainloopSm100TmaUmmaWarpSpecializedILi5ELi2ELi4ENS5_IJNS4_1CILi1EEESB_SB_EEEEENS5_IJNSA_ILi64EEESE_NSA_ILi32EEEEEENS_10bfloat16_tENS5_IJlSB_lEEESH_SI_NS4_8TiledMMAINS4_8MMA_AtomIJNS4_20SM100_MMA_F16BF16_SSISH_SH_fLi64ELi64ELNS4_4UMMA5MajorE0ELSN_0ELNSM_7ScaleInE0ELSO_0EEEEEENS4_6LayoutISC_NS5_IJNSA_ILi0EEESS_SS_EEEEENS5_IJNS4_10UnderscoreESV_SV_EEEEENS4_13SM90_TMA_LOADENS4_14ComposedLayoutINS4_7SwizzleILi2ELi4ELi3EEENS4_18smem_ptr_flag_bitsILi16EEENSR_INS5_IJNSA_ILi8EEESF_EEENS5_IJSF_SB_EEEEEEEvNS4_8identityESY_S18_vS19_EENS_8epilogue10collective18CollectiveEpilogueINS1B_23Sm100TmaWarpSpecializedILi3ELi2ELi16ELb1ELb0EEEJSG_NS5_IJNSR_ISE_SB_EENSR_ISF_SB_EEEEESH_SI_SH_SI_NS1B_6fusion15FusionCallbacksIS1F_NS1J_17LinearCombinationISH_fSH_fLNS_15FloatRoundStyleE2EEESG_S1I_JEEENS4_5SM1004TMEM4LOAD26SM100_TMEM_LOAD_16dp256b4xESY_S18_NS4_17SM75_U32x4_LDSM_NENS4_14SM90_TMA_STOREES18_NS4_17SM90_U32x4_STSM_NENS4_39AutoVectorizingCopyWithAssumedAlignmentILi128EEEEEEvvEEEEvNT_6ParamsE,"ax",@progbits
	.align	128
.text._ZN7cutlass13device_kernelINS_4gemm6kernel13GemmUniversalIN4cute5tupleIJiiiiEEENS1_10collective13CollectiveMmaINS1_35MainloopSm100TmaUmmaWarpSpecializedILi5ELi2ELi4ENS5_IJNS4_1CILi1EEESB_SB_EEEEENS5_IJNSA_ILi64EEESE_NSA_ILi32EEEEEENS_10bfloat16_tENS5_IJlSB_lEEESH_SI_NS4_8TiledMMAINS4_8MMA_AtomIJNS4_20SM100_MMA_F16BF16_SSISH_SH_fLi64ELi64ELNS4_4UMMA5MajorE0ELSN_0ELNSM_7ScaleInE0ELSO_0EEEEEENS4_6LayoutISC_NS5_IJNSA_ILi0EEESS_SS_EEEEENS5_IJNS4_10UnderscoreESV_SV_EEEEENS4_13SM90_TMA_LOADENS4_14ComposedLayoutINS4_7SwizzleILi2ELi4ELi3EEENS4_18smem_ptr_flag_bitsILi16EEENSR_INS5_IJNSA_ILi8EEESF_EEENS5_IJSF_SB_EEEEEEEvNS4_8identityESY_S18_vS19_EENS_8epilogue10collective18CollectiveEpilogueINS1B_23Sm100TmaWarpSpecializedILi3ELi2ELi16ELb1ELb0EEEJSG_NS5_IJNSR_ISE_SB_EENSR_ISF_SB_EEEEESH_SI_SH_SI_NS1B_6fusion15FusionCallbacksIS1F_NS1J_17LinearCombinationISH_fSH_fLNS_15FloatRoundStyleE2EEESG_S1I_JEEENS4_5SM1004TMEM4LOAD26SM100_TMEM_LOAD_16dp256b4xESY_S18_NS4_17SM75_U32x4_LDSM_NENS4_14SM90_TMA_STOREES18_NS4_17SM90_U32x4_STSM_NENS4_39AutoVectorizingCopyWithAssumedAlignmentILi128EEEEEEvvEEEEvNT_6ParamsE:
        .type           _ZN7cutlass13device_kernelINS_4gemm6kernel13GemmUniversalIN4cute5tupleIJiiiiEEENS1_10collective13CollectiveMmaINS1_35MainloopSm100TmaUmmaWarpSpecializedILi5ELi2ELi4ENS5_IJNS4_1CILi1EEESB_SB_EEEEENS5_IJNSA_ILi64EEESE_NSA_ILi32EEEEEENS_10bfloat16_tENS5_IJlSB_lEEESH_SI_NS4_8TiledMMAINS4_8MMA_AtomIJNS4_20SM100_MMA_F16BF16_SSISH_SH_fLi64ELi64ELNS4_4UMMA5MajorE0ELSN_0ELNSM_7ScaleInE0ELSO_0EEEEEENS4_6LayoutISC_NS5_IJNSA_ILi0EEESS_SS_EEEEENS5_IJNS4_10UnderscoreESV_SV_EEEEENS4_13SM90_TMA_LOADENS4_14ComposedLayoutINS4_7SwizzleILi2ELi4ELi3EEENS4_18smem_ptr_flag_bitsILi16EEENSR_INS5_IJNSA_ILi8EEESF_EEENS5_IJSF_SB_EEEEEEEvNS4_8identityESY_S18_vS19_EENS_8epilogue10collective18CollectiveEpilogueINS1B_23Sm100TmaWarpSpecializedILi3ELi2ELi16ELb1ELb0EEEJSG_NS5_IJNSR_ISE_SB_EENSR_ISF_SB_EEEEESH_SI_SH_SI_NS1B_6fusion15FusionCallbacksIS1F_NS1J_17LinearCombinationISH_fSH_fLNS_15FloatRoundStyleE2EEESG_S1I_JEEENS4_5SM1004TMEM4LOAD26SM100_TMEM_LOAD_16dp256b4xESY_S18_NS4_17SM75_U32x4_LDSM_NENS4_14SM90_TMA_STOREES18_NS4_17SM90_U32x4_STSM_NENS4_39AutoVectorizingCopyWithAssumedAlignmentILi128EEEEEEvvEEEEvNT_6ParamsE,@function
        .size           _ZN7cutlass13device_kernelINS_4gemm6kernel13GemmUniversalIN4cute5tupleIJiiiiEEENS1_10collective13CollectiveMmaINS1_35MainloopSm100TmaUmmaWarpSpecializedILi5ELi2ELi4ENS5_IJNS4_1CILi1EEESB_SB_EEEEENS5_IJNSA_ILi64EEESE_NSA_ILi32EEEEEENS_10bfloat16_tENS5_IJlSB_lEEESH_SI_NS4_8TiledMMAINS4_8MMA_AtomIJNS4_20SM100_MMA_F16BF16_SSISH_SH_fLi64ELi64ELNS4_4UMMA5MajorE0ELSN_0ELNSM_7ScaleInE0ELSO_0EEEEEENS4_6LayoutISC_NS5_IJNSA_ILi0EEESS_SS_EEEEENS5_IJNS4_10UnderscoreESV_SV_EEEEENS4_13SM90_TMA_LOADENS4_14ComposedLayoutINS4_7SwizzleILi2ELi4ELi3EEENS4_18smem_ptr_flag_bitsILi16EEENSR_INS5_IJNSA_ILi8EEESF_EEENS5_IJSF_SB_EEEEEEEvNS4_8identityESY_S18_vS19_EENS_8epilogue10collective18CollectiveEpilogueINS1B_23Sm100TmaWarpSpecializedILi3ELi2ELi16ELb1ELb0EEEJSG_NS5_IJNSR_ISE_SB_EENSR_ISF_SB_EEEEESH_SI_SH_SI_NS1B_6fusion15FusionCallbacksIS1F_NS1J_17LinearCombinationISH_fSH_fLNS_15FloatRoundStyleE2EEESG_S1I_JEEENS4_5SM1004TMEM4LOAD26SM100_TMEM_LOAD_16dp256b4xESY_S18_NS4_17SM75_U32x4_LDSM_NENS4_14SM90_TMA_STOREES18_NS4_17SM90_U32x4_STSM_NENS4_39AutoVectorizingCopyWithAssumedAlignmentILi128EEEEEEvvEEEEvNT_6ParamsE,(.L_x_157 - _ZN7cutlass13device_kernelINS_4gemm6kernel13GemmUniversalIN4cute5tupleIJiiiiEEENS1_10collective13CollectiveMmaINS1_35MainloopSm100TmaUmmaWarpSpecializedILi5ELi2ELi4ENS5_IJNS4_1CILi1EEESB_SB_EEEEENS5_IJNSA_ILi64EEESE_NSA_ILi32EEEEEENS_10bfloat16_tENS5_IJlSB_lEEESH_SI_NS4_8TiledMMAINS4_8MMA_AtomIJNS4_20SM100_MMA_F16BF16_SSISH_SH_fLi64ELi64ELNS4_4UMMA5MajorE0ELSN_0ELNSM_7ScaleInE0ELSO_0EEEEEENS4_6LayoutISC_NS5_IJNSA_ILi0EEESS_SS_EEEEENS5_IJNS4_10UnderscoreESV_SV_EEEEENS4_13SM90_TMA_LOADENS4_14ComposedLayoutINS4_7SwizzleILi2ELi4ELi3EEENS4_18smem_ptr_flag_bitsILi16EEENSR_INS5_IJNSA_ILi8EEESF_EEENS5_IJSF_SB_EEEEEEEvNS4_8identityESY_S18_vS19_EENS_8epilogue10collective18CollectiveEpilogueINS1B_23Sm100TmaWarpSpecializedILi3ELi2ELi16ELb1ELb0EEEJSG_NS5_IJNSR_ISE_SB_EENSR_ISF_SB_EEEEESH_SI_SH_SI_NS1B_6fusion15FusionCallbacksIS1F_NS1J_17LinearCombinationISH_fSH_fLNS_15FloatRoundStyleE2EEESG_S1I_JEEENS4_5SM1004TMEM4LOAD26SM100_TMEM_LOAD_16dp256b4xESY_S18_NS4_17SM75_U32x4_LDSM_NENS4_14SM90_TMA_STOREES18_NS4_17SM90_U32x4_STSM_NENS4_39AutoVectorizingCopyWithAssumedAlignmentILi128EEEEEEvvEEEEvNT_6ParamsE)
        .other          _ZN7cutlass13device_kernelINS_4gemm6kernel13GemmUniversalIN4cute5tupleIJiiiiEEENS1_10collective13CollectiveMmaINS1_35MainloopSm100TmaUmmaWarpSpecializedILi5ELi2ELi4ENS5_IJNS4_1CILi1EEESB_SB_EEEEENS5_IJNSA_ILi64EEESE_NSA_ILi32EEEEEENS_10bfloat16_tENS5_IJlSB_lEEESH_SI_NS4_8TiledMMAINS4_8MMA_AtomIJNS4_20SM100_MMA_F16BF16_SSISH_SH_fLi64ELi64ELNS4_4UMMA5MajorE0ELSN_0ELNSM_7ScaleInE0ELSO_0EEEEEENS4_6LayoutISC_NS5_IJNSA_ILi0EEESS_SS_EEEEENS5_IJNS4_10UnderscoreESV_SV_EEEEENS4_13SM90_TMA_LOADENS4_14ComposedLayoutINS4_7SwizzleILi2ELi4ELi3EEENS4_18smem_ptr_flag_bitsILi16EEENSR_INS5_IJNSA_ILi8EEESF_EEENS5_IJSF_SB_EEEEEEEvNS4_8identityESY_S18_vS19_EENS_8epilogue10collective18CollectiveEpilogueINS1B_23Sm100TmaWarpSpecializedILi3ELi2ELi16ELb1ELb0EEEJSG_NS5_IJNSR_ISE_SB_EENSR_ISF_SB_EEEEESH_SI_SH_SI_NS1B_6fusion15FusionCallbacksIS1F_NS1J_17LinearCombinationISH_fSH_fLNS_15FloatRoundStyleE2EEESG_S1I_JEEENS4_5SM1004TMEM4LOAD26SM100_TMEM_LOAD_16dp256b4xESY_S18_NS4_17SM75_U32x4_LDSM_NENS4_14SM90_TMA_STOREES18_NS4_17SM90_U32x4_STSM_NENS4_39AutoVectorizingCopyWithAssumedAlignmentILi128EEEEEEvvEEEEvNT_6ParamsE,@"STO_CUDA_ENTRY STV_DEFAULT"
_ZN7cutlass13device_kernelINS_4gemm6kernel13GemmUniversalIN4cute5tupleIJiiiiEEENS1_10collective13CollectiveMmaINS1_35MainloopSm100TmaUmmaWarpSpecializedILi5ELi2ELi4ENS5_IJNS4_1CILi1EEESB_SB_EEEEENS5_IJNSA_ILi64EEESE_NSA_ILi32EEEEEENS_10bfloat16_tENS5_IJlSB_lEEESH_SI_NS4_8TiledMMAINS4_8MMA_AtomIJNS4_20SM100_MMA_F16BF16_SSISH_SH_fLi64ELi64ELNS4_4UMMA5MajorE0ELSN_0ELNSM_7ScaleInE0ELSO_0EEEEEENS4_6LayoutISC_NS5_IJNSA_ILi0EEESS_SS_EEEEENS5_IJNS4_10UnderscoreESV_SV_EEEEENS4_13SM90_TMA_LOADENS4_14ComposedLayoutINS4_7SwizzleILi2ELi4ELi3EEENS4_18smem_ptr_flag_bitsILi16EEENSR_INS5_IJNSA_ILi8EEESF_EEENS5_IJSF_SB_EEEEEEEvNS4_8identityESY_S18_vS19_EENS_8epilogue10collective18CollectiveEpilogueINS1B_23Sm100TmaWarpSpecializedILi3ELi2ELi16ELb1ELb0EEEJSG_NS5_IJNSR_ISE_SB_EENSR_ISF_SB_EEEEESH_SI_SH_SI_NS1B_6fusion15FusionCallbacksIS1F_NS1J_17LinearCombinationISH_fSH_fLNS_15FloatRoundStyleE2EEESG_S1I_JEEENS4_5SM1004TMEM4LOAD26SM100_TMEM_LOAD_16dp256b4xESY_S18_NS4_17SM75_U32x4_LDSM_NENS4_14SM90_TMA_STOREES18_NS4_17SM90_U32x4_STSM_NENS4_39AutoVectorizingCopyWithAssumedAlignmentILi128EEEEEEvvEEEEvNT_6ParamsE:
[----:B------:R-:W1:Y:S01]  /*0000*/  LDC R1, c[0x0][0x37c] ;  /* 0x0000df00ff017b82 */ /* 0x000e620000000800 */
[----:B------:R-:W2:Y:S01]  /*0010*/  S2R R70, SR_TID.X ;  /* 0x0000000000467919 */ /* 0x000ea20000002100 */
[----:B------:R-:W3:Y:S01]  /*0020*/  LDCU.64 UR4, c[0x0][0x890] ;  /* 0x00011200ff0477ac */ /* 0x000ee20008000a00 */
[----:B------:R-:W-:Y:S02]  /*0030*/  PRMT R60, RZ, 0x7610, R60 ;  /* 0x00007610ff3c7816 */ /* 0x000fe4000000003c */
[----:B------:R-:W-:Y:S01]  /*0040*/  ELECT P5, URZ, PT ;  /* 0x0000000000ff782f */ /* 0x000fe200038a0000 */
[----:B------:R-:W4:Y:S01]  /*0050*/  LDCU.64 UR46, c[0x0][0x358] ;  /* 0x00006b00ff2e77ac */ /* 0x000f220008000a00 */
[----:B---3--:R-:W-:-:S04]  /*0060*/  UISETP.NE.U32.AND UP0, UPT, UR4, URZ, UPT ;  /* 0x000000ff0400728c */ /* 0x008fc8000bf05070 */
[----:B------:R-:W-:Y:S01]  /*0070*/  UISETP.NE.AND.EX UP0, UPT, UR5, URZ, UPT, UP0 ;  /* 0x000000ff0500728c */ /* 0x000fe2000bf05300 */
[----:B--2---:R-:W-:-:S05]  /*0080*/  SHF.R.U32.HI R65, RZ, 0x5, R70 ;  /* 0x00000005ff417819 */ /* 0x004fca0000011646 */
[----:B------:R-:W2:Y:S02]  /*0090*/  SHFL.IDX PT, R0, R65, RZ, 0x1f ;  /* 0x00001fff41007589 */ /* 0x000ea400000e0000 */
[----:B--2---:R-:W-:Y:S01]  /*00a0*/  R2UR UR8, R0 ;  /* 0x00000000000872ca */ /* 0x004fe200000e0000 */
[----:B-1--4-:R-:W-:-:S14]  /*00b0*/  BRA.U UP0, `(.L_x_0) ;  /* 0x00000001002c7547 */ /* 0x012fdc000b800000 */
[----:B------:R-:W1:Y:S02]  /*00c0*/  LDCU.64 UR6, c[0x0][0x888] ;  /* 0x00011100ff0677ac */ /* 0x000e640008000a00 */
[----:B-1----:R-:W-:-:S04]  /*00d0*/  UISETP.NE.U32.AND UP0, UPT, UR6, URZ, UPT ;  /* 0x000000ff0600728c */ /* 0x002fc8000bf05070 */
[----:B------:R-:W-:-:S09]  /*00e0*/  UISETP.NE.AND.EX UP0, UPT, UR7, URZ, UPT, UP0 ;  /* 0x000000ff0700728c */ /* 0x000fd2000bf05300 */
[----:B------:R-:W-:Y:S05]  /*00f0*/  BRA.U !UP0, `(.L_x_1) ;  /* 0x0000000108107547 */ /* 0x000fea000b800000 */
[----:B------:R-:W1:Y:S02]  /*0100*/  LDC.64 R2, c[0x0][0x888] ;  /* 0x00022200ff027b82 */ /* 0x000e640000000a00 */
[----:B-1----:R1:W5:Y:S01]  /*0110*/  LDG.E R35, desc[UR46][R2.64] ;  /* 0x0000002e02237981 */ /* 0x002362000c1e1900 */
[----:B------:R-:W-:Y:S01]  /*0120*/  HFMA2 R60, -RZ, RZ, 0, 5.9604644775390625e-08 ;  /* 0x00000001ff3c7431 */ /* 0x000fe200000001ff */
[----:B------:R-:W-:Y:S05]  /*0130*/  BRA `(.L_x_0) ;  /* 0x00000000000c7947 */ /* 0x000fea0003800000 */
.L_x_1:
[----:B------:R-:W1:Y:S01]  /*0140*/  LDCU UR6, c[0x0][0x880] ;  /* 0x00011000ff0677ac */ /* 0x000e620008000800 */
[----:B------:R-:W-:Y:S01]  /*0150*/  HFMA2 R60, -RZ, RZ, 0, 5.9604644775390625e-08 ;  /* 0x00000001ff3c7431 */ /* 0x000fe200000001ff */
[----:B-1----:R-:W-:-:S07]  /*0160*/  MOV R35, UR6 ;  /* 0x0000000600237c02 */ /* 0x002fce0008000f00 */
.L_x_0:
[----:B------:R-:W2:Y:S02]  /*0170*/  LDCU.64 UR6, c[0x0][0x8b0] ;  /* 0x00011600ff0677ac */ /* 0x000ea40008000a00 */
[----:B--2---:R-:W-:-:S04]  /*0180*/  UISETP.NE.U32.AND UP0, UPT, UR6, URZ, UPT ;  /* 0x000000ff0600728c */ /* 0x004fc8000bf05070 */
[----:B------:R-:W-:-:S09]  /*0190*/  UISETP.NE.AND.EX UP0, UPT, UR7, URZ, UPT, UP0 ;  /* 0x000000ff0700728c */ /* 0x000fd2000bf05300 */
[----:B------:R-:W-:Y:S05]  /*01a0*/  BRA.U UP0, `(.L_x_2) ;  /* 0x0000000100247547 */ /* 0x000fea000b800000 */
[----:B------:R-:W2:Y:S02]  /*01b0*/  LDCU.64 UR6, c[0x0][0x8a8] ;  /* 0x00011500ff0677ac */ /* 0x000ea40008000a00 */
[----:B--2---:R-:W-:-:S04]  /*01c0*/  UISETP.NE.U32.AND UP0, UPT, UR6, URZ, UPT ;  /* 0x000000ff0600728c */ /* 0x004fc8000bf05070 */
[----:B------:R-:W-:-:S09]  /*01d0*/  UISETP.NE.AND.EX UP0, UPT, UR7, URZ, UPT, UP0 ;  /* 0x000000ff0700728c */ /* 0x000fd2000bf05300 */
[----:B------:R-:W-:Y:S05]  /*01e0*/  BRA.U !UP0, `(.L_x_3) ;  /* 0x00000001080c7547 */ /* 0x000fea000b800000 */
[----:B-1----:R-:W1:Y:S02]  /*01f0*/  LDC.64 R2, c[0x0][0x8a8] ;  /* 0x00022a00ff027b82 */ /* 0x002e640000000a00 */
[----:B-1----:R2:W5:Y:S01]  /*0200*/  LDG.E R33, desc[UR46][R2.64] ;  /* 0x0000002e02217981 */ /* 0x002562000c1e1900 */
[----:B------:R-:W-:Y:S05]  /*0210*/  BRA `(.L_x_2) ;  /* 0x0000000000087947 */ /* 0x000fea0003800000 */
.L_x_3:
[----:B------:R-:W2:Y:S02]  /*0220*/  LDCU UR6, c[0x0][0x8a0] ;  /* 0x00011400ff0677ac */ /* 0x000ea40008000800 */
[----:B--2---:R-:W-:Y:S02]  /*0230*/  MOV R33, UR6 ;  /* 0x0000000600217c02 */ /* 0x004fe40008000f00 */
.L_x_2:
[----:B------:R-:W-:Y:S01]  /*0240*/  IMAD.U32 R0, RZ, RZ, UR8 ;  /* 0x00000008ff007e24 */ /* 0x000fe2000f8e00ff */
[----:B------:R-:W-:Y:S04]  /*0250*/  BSSY.RECONVERGENT B0, `(.L_x_4) ;  /* 0x000000c000007945 */ /* 0x000fe80003800200 */
[C---:B------:R-:W-:Y:S02]  /*0260*/  ISETP.NE.OR P1, PT, R0.reuse, 0x1, !P5 ;  /* 0x000000010000780c */ /* 0x040fe40006f25670 */
[----:B------:R-:W-:-:S11]  /*0270*/  ISETP.NE.OR P0, PT, R0, 0x3, !P5 ;  /* 0x000000030000780c */ /* 0x000fd60006f05670 */
[----:B------:R-:W-:Y:S05]  /*0280*/  @P1 BRA `(.L_x_5) ;  /* 0x0000000000201947 */ /* 0x000fea0003800000 */
[----:B------:R-:W3:Y:S02]  /*0290*/  LDCU.64 UR6, c[0x0][0x348] ;  /* 0x00006900ff0677ac */ /* 0x000ee40008000a00 */
[----:B---3--:R-:W-:Y:S02]  /*02a0*/  UIADD3 UR10, UP1, UPT, UR6, 0x80, URZ ;  /* 0x00000080060a7890 */ /* 0x008fe4000ff3e0ff */
[----:B------:R-:W-:Y:S02]  /*02b0*/  UIADD3 UR6, UP0, UPT, UR6, 0x180, URZ ;  /* 0x0000018006067890 */ /* 0x000fe4000ff1e0ff */
[----:B------:R-:W-:Y:S02]  /*02c0*/  UIADD3.X UR11, UPT, UPT, URZ, UR7, URZ, UP1, !UPT ;  /* 0x00000007ff0b7290 */ /* 0x000fe40008ffe4ff */
[----:B------:R-:W-:-:S07]  /*02d0*/  UIADD3.X UR7, UPT, UPT, URZ, UR7, URZ, UP0, !UPT ;  /* 0x00000007ff077290 */ /* 0x000fce00087fe4ff */
[----:B------:R3:W-:Y:S02]  /*02e0*/  UTMACCTL.PF [UR10] ;  /* 0x000000000a0079b9 */ /* 0x0007e40008040000 */
[----:B------:R3:W-:Y:S02]  /*02f0*/  UTMACCTL.PF [UR6] ;  /* 0x00000000060079b9 */ /* 0x0007e40008040000 */
[----:B---3--:R-:W-:Y:S01]  /*0300*/  NOP ;  /* 0x0000000000007918 */ /* 0x008fe20000000000 */
.L_x_5:
[----:B------:R-:W-:Y:S05]  /*0310*/  BSYNC.RECONVERGENT B0 ;  /* 0x0000000000007941 */ /* 0x000fea0003800200 */
.L_x_4:
[----:B------:R-:W-:Y:S04]  /*0320*/  BSSY.RECONVERGENT B0, `(.L_x_6) ;  /* 0x000000a000007945 */ /* 0x000fe80003800200 */
        /* <DEDUP_REMOVED lines=9> */
.L_x_7:
[----:B------:R-:W-:Y:S05]  /*03c0*/  BSYNC.RECONVERGENT B0 ;  /* 0x0000000000007941 */ /* 0x000fea0003800200 */
.L_x_6:
[----:B------:R-:W3:Y:S01]  /*03d0*/  LDCU.64 UR6, c[0x0][0x888] ;  /* 0x00011100ff0677ac */ /* 0x000ee20008000a00 */
[----:B------:R-:W-:Y:S02]  /*03e0*/  UISETP.EQ.U32.AND UP1, UPT, UR4, URZ, UPT ;  /* 0x000000ff0400728c */ /* 0x000fe4000bf22070 */
[----:B------:R-:W-:Y:S02]  /*03f0*/  UPLOP3.LUT UP2, UPT, UPT, UPT, UPT, 0x80, 0x8 ;  /* 0x000000000008789c */ /* 0x000fe40003f4f070 */
[----:B---3--:R-:W-:-:S04]  /*0400*/  UISETP.NE.U32.AND UP0, UPT, UR6, URZ, UPT ;  /* 0x000000ff0600728c */ /* 0x008fc8000bf05070 */
[----:B------:R-:W-:-:S04]  /*0410*/  UISETP.NE.AND.EX UP0, UPT, UR7, URZ, UPT, UP0 ;  /* 0x000000ff0700728c */ /* 0x000fc8000bf05300 */
[----:B------:R-:W-:-:S04]  /*0420*/  UISETP.EQ.OR.EX UP3, UPT, UR5, URZ, !UP0, UP1 ;  /* 0x000000ff0500728c */ /* 0x000fc8000c762710 */
[----:B------:R-:W-:-:S05]  /*0430*/  UP2UR UR53, UPR, URZ, 0x8 ;  /* 0x00000008ff357883 */ /* 0x000fca0008000000 */
[----:B------:R-:W-:Y:S07]  /*0440*/  BRA.U !UP3, `(.L_x_8) ;  /* 0x000000010b207547 */ /* 0x000fee000b800000 */
[----:B------:R-:W-:Y:S01]  /*0450*/  UISETP.NE.U32.AND UP2, UPT, UR4, URZ, UPT ;  /* 0x000000ff0400728c */ /* 0x000fe2000bf45070 */
[----:B-----5:R-:W-:Y:S01]  /*0460*/  FSETP.NEU.AND P0, PT, R35, RZ, PT ;  /* 0x000000ff2300720b */ /* 0x020fe20003f0d000 */
[----:B------:R-:W-:Y:S02]  /*0470*/  USEL UR4, URZ, 0xffffffff, UP0 ;  /* 0xffffffffff047887 */ /* 0x000fe40008000000 */
[----:B------:R-:W-:-:S10]  /*0480*/  UISETP.NE.AND.EX UP2, UPT, UR5, URZ, UPT, UP2 ;  /* 0x000000ff0500728c */ /* 0x000fd4000bf45320 */
[----:B------:R-:W-:Y:S01]  /*0490*/  VOTEU.ANY UP1, P0 ;  /* 0x0000000000ff7886 */ /* 0x000fe20000020100 */
[----:B------:R-:W-:-:S04]  /*04a0*/  @!UP2 USEL UR4, URZ, 0xffffffff, UP1 ;  /* 0xffffffffff04a887 */ /* 0x000fc80008800000 */
[----:B------:R-:W-:-:S04]  /*04b0*/  ULOP3.LUT UR4, UR4, 0x1, URZ, 0xc0, !UPT ;  /* 0x0000000104047892 */ /* 0x000fc8000f8ec0ff */
[----:B------:R-:W-:-:S11]  /*04c0*/  UISETP.NE.U32.AND UP2, UPT, UR4, 0x1, UPT ;  /* 0x000000010400788c */ /* 0x000fd6000bf45070 */
.L_x_8:
[----:B-12---:R-:W1:Y:S01]  /*04d0*/  SHFL.IDX PT, R2, R65, RZ, 0x1f ;  /* 0x00001fff41027589 */ /* 0x006e6200000e0000 */
[----:B------:R-:W-:-:S04]  /*04e0*/  UISETP.NE.AND UP1, UPT, UR8, 0x2, UPT ;  /* 0x000000020800788c */ /* 0x000fc8000bf25270 */
[----:B------:R-:W-:Y:S01]  /*04f0*/  USEL UR6, URZ, 0x1, UP1 ;  /* 0x00000001ff067887 */ /* 0x000fe20008800000 */
[----:B-1----:R-:W-:-:S13]  /*0500*/  ISETP.NE.AND P0, PT, R2, RZ, PT ;  /* 0x000000ff0200720c */ /* 0x002fda0003f05270 */
[----:B------:R-:W-:Y:S05]  /*0510*/  @P0 BRA `(.L_x_9) ;  /* 0x0000000000500947 */ /* 0x000fea0003800000 */
[----:B------:R-:W1:Y:S01]  /*0520*/  S2UR UR5, SR_CgaCtaId ;  /* 0x00000000000579c3 */ /* 0x000e620000008800 */
[----:B------:R-:W-:Y:S01]  /*0530*/  UMOV UR7, 0x400 ;  /* 0x0000040000077882 */ /* 0x000fe20000000000 */
[----:B------:R-:W-:Y:S01]  /*0540*/  UMOV UR4, 0x1 ;  /* 0x0000000100047882 */ /* 0x000fe20000000000 */
[----:B------:R-:W-:Y:S01]  /*0550*/  ELECT P0, URZ, PT ;  /* 0x0000000000ff782f */ /* 0x000fe20003800000 */
[----:B------:R-:W-:-:S04]  /*0560*/  UIADD3 UR10, UPT, UPT, -UR4, 0x100000, URZ ;  /* 0x00100000040a7890 */ /* 0x000fc8000fffe1ff */
[----:B------:R-:W-:Y:S02]  /*0570*/  USHF.L.U32 UR11, UR10, 0xb, URZ ;  /* 0x0000000b0a0b7899 */ /* 0x000fe400080006ff */
[----:B------:R-:W-:Y:S02]  /*0580*/  USHF.L.U32 UR10, UR10, 0x1, URZ ;  /* 0x000000010a0a7899 */ /* 0x000fe400080006ff */
[----:B-1----:R-:W-:Y:S01]  /*0590*/  ULEA UR5, UR5, UR7, 0x18 ;  /* 0x0000000705057291 */ /* 0x002fe2000f8ec0ff */
[----:B------:R-:W1:Y:S11]  /*05a0*/  FENCE.VIEW.ASYNC.S ;  /* 0x00000000000073c6 */ /* 0x000e760000000000 */
[----:B-1----:R1:W2:Y:S01]  /*05b0*/  SYNCS.EXCH.64 URZ, [UR5], UR10 ;  /* 0x0000000a05ff75b2 */ /* 0x0022a20008000100 */
[----:B------:R1:W3:Y:S01]  /*05c0*/  SYNCS.EXCH.64 URZ, [UR5+0x28], UR10 ;  /* 0x0000280a05ff75b2 */ /* 0x0002e20008000100 */
[----:B------:R1:W4:Y:S01]  /*05d0*/  SYNCS.EXCH.64 URZ, [UR5+0x8], UR10 ;  /* 0x0000080a05ff75b2 */ /* 0x0003220008000100 */
[----:B------:R1:W1:Y:S01]  /*05e0*/  SYNCS.EXCH.64 URZ, [UR5+0x30], UR10 ;  /* 0x0000300a05ff75b2 */ /* 0x0002620008000100 */
[----:B------:R1:W1:Y:S01]  /*05f0*/  SYNCS.EXCH.64 URZ, [UR5+0x10], UR10 ;  /* 0x0000100a05ff75b2 */ /* 0x0002620008000100 */
[----:B------:R1:W1:Y:S01]  /*0600*/  SYNCS.EXCH.64 URZ, [UR5+0x38], UR10 ;  /* 0x0000380a05ff75b2 */ /* 0x0002620008000100 */
[----:B------:R1:W1:Y:S01]  /*0610*/  SYNCS.EXCH.64 URZ, [UR5+0x18], UR10 ;  /* 0x0000180a05ff75b2 */ /* 0x0002620008000100 */
[----:B------:R1:W1:Y:S01]  /*0620*/  SYNCS.EXCH.64 URZ, [UR5+0x40], UR10 ;  /* 0x0000400a05ff75b2 */ /* 0x0002620008000100 */
[----:B------:R1:W1:Y:S01]  /*0630*/  SYNCS.EXCH.64 URZ, [UR5+0x20], UR10 ;  /* 0x0000200a05ff75b2 */ /* 0x0002620008000100 */
[----:B------:R1:W1:Y:S01]  /*0640*/  SYNCS.EXCH.64 URZ, [UR5+0x48], UR10 ;  /* 0x0000480a05ff75b2 */ /* 0x0002620008000100 */
[----:B------:R-:W-:Y:S01]  /*0650*/  NOP ;  /* 0x0000000000007918 */ /* 0x000fe20000000000 */
.L_x_9:
[----:B------:R-:W2:Y:S01]  /*0660*/  SHFL.IDX PT, R2, R65, RZ, 0x1f ;  /* 0x00001fff41027589 */ /* 0x000ea200000e0000 */
[----:B------:R-:W-:Y:S01]  /*0670*/  NOP ;  /* 0x0000000000007918 */ /* 0x000fe20000000000 */
[----:B--2---:R-:W-:-:S13]  /*0680*/  ISETP.NE.AND P0, PT, R2, 0x1, PT ;  /* 0x000000010200780c */ /* 0x004fda0003f05270 */
[----:B------:R-:W-:Y:S05]  /*0690*/  @P0 BRA `(.L_x_10) ;  /* 0x0000000000500947 */ /* 0x000fea0003800000 */
[----:B------:R-:W2:Y:S01]  /*06a0*/  S2UR UR7, SR_CgaCtaId ;  /* 0x00000000000779c3 */ /* 0x000ea20000008800 */
[----:B------:R-:W-:Y:S01]  /*06b0*/  UMOV UR9, 0x400 ;  /* 0x0000040000097882 */ /* 0x000fe20000000000 */
[----:B-1----:R-:W-:Y:S01]  /*06c0*/  UMOV UR5, 0x20 ;  /* 0x0000002000057882 */ /* 0x002fe20000000000 */
[----:B------:R-:W-:Y:S01]  /*06d0*/  UMOV UR4, 0x80 ;  /* 0x0000008000047882 */ /* 0x000fe20000000000 */
[----:B------:R-:W-:-:S04]  /*06e0*/  UIADD3 UR10, UPT, UPT, -UR5, 0x100000, URZ ;  /* 0x00100000050a7890 */ /* 0x000fc8000fffe1ff */
[----:B------:R-:W-:Y:S02]  /*06f0*/  USHF.L.U32 UR11, UR10, 0xb, URZ ;  /* 0x0000000b0a0b7899 */ /* 0x000fe400080006ff */
[----:B------:R-:W-:Y:S02]  /*0700*/  USHF.L.U32 UR10, UR10, 0x1, URZ ;  /* 0x000000010a0a7899 */ /* 0x000fe400080006ff */
[----:B------:R-:W-:-:S04]  /*0710*/  UIADD3 UR4, UPT, UPT, -UR4, 0x100000, URZ ;  /* 0x0010000004047890 */ /* 0x000fc8000fffe1ff */
[----:B------:R-:W-:Y:S02]  /*0720*/  USHF.L.U32 UR5, UR4, 0xb, URZ ;  /* 0x0000000b04057899 */ /* 0x000fe400080006ff */
[----:B------:R-:W-:Y:S01]  /*0730*/  USHF.L.U32 UR4, UR4, 0x1, URZ ;  /* 0x0000000104047899 */ /* 0x000fe200080006ff */
[----:B------:R-:W-:Y:S01]  /*0740*/  ELECT P0, URZ, PT ;  /* 0x0000000000ff782f */ /* 0x000fe20003800000 */
[----:B--2---:R-:W-:Y:S01]  /*0750*/  ULEA UR7, UR7, UR9, 0x18 ;  /* 0x0000000907077291 */ /* 0x004fe2000f8ec0ff */
[----:B------:R-:W1:Y:S11]  /*0760*/  FENCE.VIEW.ASYNC.S ;  /* 0x00000000000073c6 */ /* 0x000e760000000000 */
[----:B-1----:R2:W1:Y:S01]  /*0770*/  SYNCS.EXCH.64 URZ, [UR7+0x50], UR10 ;  /* 0x0000500a07ff75b2 */ /* 0x0024620008000100 */
[----:B------:R2:W1:Y:S01]  /*0780*/  SYNCS.EXCH.64 URZ, [UR7+0x68], UR4 ;  /* 0x0000680407ff75b2 */ /* 0x0004620008000100 */
[----:B------:R2:W1:Y:S01]  /*0790*/  SYNCS.EXCH.64 URZ, [UR7+0x58], UR10 ;  /* 0x0000580a07ff75b2 */ /* 0x0004620008000100 */
[----:B------:R2:W1:Y:S01]  /*07a0*/  SYNCS.EXCH.64 URZ, [UR7+0x70], UR4 ;  /* 0x0000700407ff75b2 */ /* 0x0004620008000100 */
[----:B------:R2:W1:Y:S01]  /*07b0*/  SYNCS.EXCH.64 URZ, [UR7+0x60], UR10 ;  /* 0x0000600a07ff75b2 */ /* 0x0004620008000100 */
[----:B------:R2:W1:Y:S02]  /*07c0*/  SYNCS.EXCH.64 URZ, [UR7+0x78], UR4 ;  /* 0x0000780407ff75b2 */ /* 0x0004640008000100 */
[----:B--2---:R-:W-:Y:S01]  /*07d0*/  NOP ;  /* 0x0000000000007918 */ /* 0x004fe20000000000 */
.L_x_10:
[----:B------:R-:W2:Y:S01]  /*07e0*/  SHFL.IDX PT, R2, R65, RZ, 0x1f ;  /* 0x00001fff41027589 */ /* 0x000ea200000e0000 */
[----:B------:R-:W-:Y:S01]  /*07f0*/  NOP ;  /* 0x0000000000007918 */ /* 0x000fe20000000000 */
[----:B--2---:R-:W-:-:S13]  /*0800*/  ISETP.NE.AND P0, PT, R2, 0x3, PT ;  /* 0x000000030200780c */ /* 0x004fda0003f05270 */
[----:B------:R-:W-:Y:S05]  /*0810*/  @P0 BRA `(.L_x_11) ;  /* 0x0000000000300947 */ /* 0x000fea0003800000 */
[----:B-1----:R-:W1:Y:S01]  /*0820*/  S2UR UR5, SR_CgaCtaId ;  /* 0x00000000000579c3 */ /* 0x002e620000008800 */
        /* <DEDUP_REMOVED lines=8> */
[----:B-1----:R2:W1:Y:S01]  /*08b0*/  SYNCS.EXCH.64 URZ, [UR5+0x80], UR10 ;  /* 0x0000800a05ff75b2 */ /* 0x0024620008000100 */
[----:B------:R2:W1:Y:S02]  /*08c0*/  SYNCS.EXCH.64 URZ, [UR5+0x88], UR10 ;  /* 0x0000880a05ff75b2 */ /* 0x0004640008000100 */
[----:B--2---:R-:W-:Y:S01]  /*08d0*/  NOP ;  /* 0x0000000000007918 */ /* 0x004fe20000000000 */
.L_x_11:
[----:B------:R-:W2:Y:S01]  /*08e0*/  SHFL.IDX PT, R2, R65, RZ, 0x1f ;  /* 0x00001fff41027589 */ /* 0x000ea200000e0000 */
[----:B------:R-:W-:Y:S01]  /*08f0*/  NOP ;  /* 0x0000000000007918 */ /* 0x000fe20000000000 */
[----:B--2---:R-:W-:-:S13]  /*0900*/  ISETP.NE.AND P0, PT, R2, 0x4, PT ;  /* 0x000000040200780c */ /* 0x004fda0003f05270 */
[----:B------:R-:W-:Y:S05]  /*0910*/  @P0 BRA `(.L_x_12) ;  /* 0x00000000004c0947 */ /* 0x000fea0003800000 */
[----:B-1----:R-:W1:Y:S01]  /*0920*/  S2UR UR5, SR_CgaCtaId ;  /* 0x00000000000579c3 */ /* 0x002e620000008800 */
[----:B------:R-:W-:Y:S01]  /*0930*/  UMOV UR9, 0x100 ;  /* 0x0000010000097882 */ /* 0x000fe20000000000 */
[----:B------:R-:W-:Y:S01]  /*0940*/  UMOV UR7, 0x400 ;  /* 0x0000040000077882 */ /* 0x000fe20000000000 */
[----:B------:R-:W-:Y:S01]  /*0950*/  USEL UR9, UR9, 0xe0, UP2 ;  /* 0x000000e009097887 */ /* 0x000fe20009000000 */
[----:B------:R-:W-:Y:S01]  /*0960*/  UMOV UR4, 0x1 ;  /* 0x0000000100047882 */ /* 0x000fe20000000000 */
[----:B------:R-:W-:Y:S01]  /*0970*/  ELECT P0, URZ, PT ;  /* 0x0000000000ff782f */ /* 0x000fe20003800000 */
[----:B------:R-:W-:-:S04]  /*0980*/  UIADD3 UR10, UPT, UPT, -UR4, 0x100000, URZ ;  /* 0x00100000040a7890 */ /* 0x000fc8000fffe1ff */
[----:B------:R-:W-:Y:S02]  /*0990*/  USHF.L.U32 UR11, UR10, 0xb, URZ ;  /* 0x0000000b0a0b7899 */ /* 0x000fe400080006ff */
[----:B------:R-:W-:Y:S02]  /*09a0*/  USHF.L.U32 UR10, UR10, 0x1, URZ ;  /* 0x000000010a0a7899 */ /* 0x000fe400080006ff */
[----:B------:R-:W-:-:S04]  /*09b0*/  UIADD3 UR12, UPT, UPT, -UR9, 0x100000, URZ ;  /* 0x00100000090c7890 */ /* 0x000fc8000fffe1ff */
[----:B------:R-:W-:Y:S02]  /*09c0*/  USHF.L.U32 UR13, UR12, 0xb, URZ ;  /* 0x0000000b0c0d7899 */ /* 0x000fe400080006ff */
[----:B------:R-:W-:Y:S02]  /*09d0*/  USHF.L.U32 UR12, UR12, 0x1, URZ ;  /* 0x000000010c0c7899 */ /* 0x000fe400080006ff */
[----:B-1----:R-:W-:Y:S01]  /*09e0*/  ULEA UR5, UR5, UR7, 0x18 ;  /* 0x0000000705057291 */ /* 0x002fe2000f8ec0ff */
[----:B------:R-:W1:Y:S11]  /*09f0*/  FENCE.VIEW.ASYNC.S ;  /* 0x00000000000073c6 */ /* 0x000e760000000000 */
[----:B-1----:R2:W1:Y:S01]  /*0a00*/  SYNCS.EXCH.64 URZ, [UR5+0x90], UR10 ;  /* 0x0000900a05ff75b2 */ /* 0x0024620008000100 */
[----:B------:R2:W1:Y:S01]  /*0a10*/  SYNCS.EXCH.64 URZ, [UR5+0xa0], UR12 ;  /* 0x0000a00c05ff75b2 */ /* 0x0004620008000100 */
[----:B------:R2:W1:Y:S01]  /*0a20*/  SYNCS.EXCH.64 URZ, [UR5+0x98], UR10 ;  /* 0x0000980a05ff75b2 */ /* 0x0004620008000100 */
[----:B------:R2:W1:Y:S02]  /*0a30*/  SYNCS.EXCH.64 URZ, [UR5+0xa8], UR12 ;  /* 0x0000a80c05ff75b2 */ /* 0x0004640008000100 */
[----:B--2---:R-:W-:Y:S01]  /*0a40*/  NOP ;  /* 0x0000000000007918 */ /* 0x004fe20000000000 */
.L_x_12:
        /* <DEDUP_REMOVED lines=22> */
[----:B------:R2:W1:Y:S01]  /*0bb0*/  SYNCS.EXCH.64 URZ, [UR7+0xe0], UR4 ;  /* 0x0000e00407ff75b2 */ /* 0x0004620008000100 */
[----:B------:R2:W1:Y:S01]  /*0bc0*/  SYNCS.EXCH.64 URZ, [UR7+0xc8], UR10 ;  /* 0x0000c80a07ff75b2 */ /* 0x0004620008000100 */
[----:B------:R2:W1:Y:S02]  /*0bd0*/  SYNCS.EXCH.64 URZ, [UR7+0xe8], UR4 ;  /* 0x0000e80407ff75b2 */ /* 0x0004640008000100 */
[----:B--2---:R-:W-:Y:S01]  /*0be0*/  NOP ;  /* 0x0000000000007918 */ /* 0x004fe20000000000 */
.L_x_13:
        /* <DEDUP_REMOVED lines=18> */
.L_x_14:
[----:B-1----:R-:W1:Y:S01]  /*0d10*/  S2UR UR5, SR_CTAID.X ;  /* 0x00000000000579c3 */ /* 0x002e620000002500 */
[----:B------:R-:W-:-:S05]  /*0d20*/  CS2R.32 R59, SR_CgaSize ;  /* 0x00000000003b7805 */ /* 0x000fca0000008a00 */
[----:B------:R-:W-:-:S05]  /*0d30*/  IMAD R59, R59, -0xa0, RZ ;  /* 0xffffff603b3b7824 */ /* 0x000fca00078e02ff */
[----:B------:R-:W-:-:S14]  /*0d40*/  R2UR UR9, R59 ;  /* 0x000000003b0972ca */ /* 0x000fdc00000e0000 */
[----:B------:R-:W2:Y:S01]  /*0d50*/  LDCU UR9, c[0x0][UR9+0x2b0] ;  /* 0x00005600090977ac */ /* 0x000ea20008000800 */
[----:B------:R-:W-:Y:S01]  /*0d60*/  NOP ;  /* 0x0000000000007918 */ /* 0x000fe20000000000 */
[----:B------:R-:W-:-:S05]  /*0d70*/  CS2R.32 R59, SR_CgaSize ;  /* 0x00000000003b7805 */ /* 0x000fca0000008a00 */
[----:B------:R-:W-:-:S05]  /*0d80*/  IMAD R59, R59, -0xa0, RZ ;  /* 0xffffff603b3b7824 */ /* 0x000fca00078e02ff */
[----:B------:R-:W-:-:S14]  /*0d90*/  R2UR UR7, R59 ;  /* 0x000000003b0772ca */ /* 0x000fdc00000e0000 */
[----:B------:R-:W3:Y:S01]  /*0da0*/  LDCU UR7, c[0x0][UR7+0x2b4] ;  /* 0x00005680070777ac */ /* 0x000ee20008000800 */
[----:B------:R-:W4:Y:S08]  /*0db0*/  S2UR UR4, SR_CTAID.Y ;  /* 0x00000000000479c3 */ /* 0x000f300000002600 */
[----:B------:R-:W3:Y:S01]  /*0dc0*/  LDC R10, c[0x0][0xb24] ;  /* 0x0002c900ff0a7b82 */ /* 0x000ee20000000800 */
[----:B-1----:R-:W-:-:S02]  /*0dd0*/  I2FP.F32.U32 R59, UR5 ;  /* 0x00000005003b7c45 */ /* 0x002fc40008201000 */
[----:B------:R-:W-:-:S05]  /*0de0*/  CS2R.32 R3, SR_CgaSize ;  /* 0x0000000000037805 */ /* 0x000fca0000008a00 */
[----:B------:R-:W-:-:S06]  /*0df0*/  IMAD R3, R3, -0xa0, RZ ;  /* 0xffffff6003037824 */ /* 0x000fcc00078e02ff */
[----:B------:R-:W1:Y:S01]  /*0e00*/  LDC R3, c[0x0][R3+0x2a0] ;  /* 0x0000a80003037b82 */ /* 0x000e620000000800 */
[----:B------:R-:W-:Y:S01]  /*0e10*/  MOV R21, UR5 ;  /* 0x0000000500157c02 */ /* 0x000fe20008000f00 */
[----:B--2---:R-:W-:Y:S01]  /*0e20*/  FMUL R59, R59, UR9 ;  /* 0x000000093b3b7c20 */ /* 0x004fe20008400000 */
[----:B----4-:R-:W-:Y:S02]  /*0e30*/  I2FP.F32.U32 R58, UR4 ;  /* 0x00000004003a7c45 */ /* 0x010fe40008201000 */
[----:B------:R-:W-:-:S05]  /*0e40*/  CS2R.32 R2, SR_CgaSize ;  /* 0x0000000000027805 */ /* 0x000fca0000008a00 */
[----:B------:R-:W-:-:S06]  /*0e50*/  IMAD R2, R2, -0xa0, RZ ;  /* 0xffffff6002027824 */ /* 0x000fcc00078e02ff */
[----:B------:R-:W2:Y:S01]  /*0e60*/  LDC R2, c[0x0][R2+0x2a4] ;  /* 0x0000a90002027b82 */ /* 0x000ea20000000800 */
[----:B------:R-:W-:Y:S01]  /*0e70*/  MOV R20, UR4 ;  /* 0x0000000400147c02 */ /* 0x000fe20008000f00 */
[----:B------:R-:W4:Y:S01]  /*0e80*/  F2I.U32.TRUNC.NTZ R59, R59 ;  /* 0x0000003b003b7305 */ /* 0x000f22000020f000 */
[----:B---3--:R-:W-:-:S05]  /*0e90*/  FMUL R58, R58, UR7 ;  /* 0x000000073a3a7c20 */ /* 0x008fca0008400000 */
[----:B------:R-:W-:Y:S01]  /*0ea0*/  BAR.SYNC.DEFER_BLOCKING 0x0 ;  /* 0x0000000000007b1d */ /* 0x000fe20000010000 */
[----:B------:R-:W-:-:S05]  /*0eb0*/  ISETP.GE.AND P0, PT, R10, 0x1, PT ;  /* 0x000000010a00780c */ /* 0x000fca0003f06270 */
[----:B------:R-:W3:Y:S02]  /*0ec0*/  F2I.U32.TRUNC.NTZ R58, R58 ;  /* 0x0000003a003a7305 */ /* 0x000ee4000020f000 */
[----:B------:R-:W2:Y:S01]  /*0ed0*/  S2UR UR36, SR_CTAID.Z ;  /* 0x00000000002479c3 */ /* 0x000ea20000002700 */
[----:B----4-:R-:W-:-:S05]  /*0ee0*/  IADD3 R59, PT, PT, -R59, RZ, RZ ;  /* 0x000000ff3b3b7210 */ /* 0x010fca0007ffe1ff */
[----:B-1----:R-:W-:Y:S01]  /*0ef0*/  IMAD R59, R3, R59, UR5 ;  /* 0x00000005033b7e24 */ /* 0x002fe2000f8e023b */
[----:B---3--:R-:W-:-:S05]  /*0f00*/  IADD3 R58, PT, PT, -R58, RZ, RZ ;  /* 0x000000ff3a3a7210 */ /* 0x008fca0007ffe1ff */
[----:B--2---:R-:W-:Y:S01]  /*0f10*/  IMAD R58, R2, R58, UR4 ;  /* 0x00000004023a7e24 */ /* 0x004fe2000f8e023a */
[----:B------:R-:W-:Y:S06]  /*0f20*/  @!P0 BRA `(.L_x_15) ;  /* 0x0000000000b88947 */ /* 0x000fec0003800000 */
[----:B------:R-:W1:Y:S01]  /*0f30*/  LDC.64 R4, c[0x0][0xb18] ;  /* 0x0002c600ff047b82 */ /* 0x000e620000000a00 */
[----:B------:R-:W-:-:S07]  /*0f40*/  ISETP.NE.AND P0, PT, R10, 0x1, PT ;  /* 0x000000010a00780c */ /* 0x000fce0003f05270 */
[----:B------:R-:W2:Y:S08]  /*0f50*/  LDC R9, c[0x0][0xb0c] ;  /* 0x0002c300ff097b82 */ /* 0x000eb00000000800 */
[----:B------:R-:W3:Y:S08]  /*0f60*/  LDC R12, c[0x0][0x370] ;  /* 0x0000dc00ff0c7b82 */ /* 0x000ef00000000800 */
[----:B------:R-:W4:Y:S01]  /*0f70*/  LDC R11, c[0x0][0x374] ;  /* 0x0000dd00ff0b7b82 */ /* 0x000f220000000800 */
[----:B-1----:R-:W-:-:S07]  /*0f80*/  ISETP.NE.AND P1, PT, R4, 0x1, PT ;  /* 0x000000010400780c */ /* 0x002fce0003f25270 */
[----:B------:R-:W3:Y:S01]  /*0f90*/  LDC.64 R6, c[0x0][0xb10] ;  /* 0x0002c400ff067b82 */ /* 0x000ee20000000a00 */
[----:B--2---:R-:W-:-:S07]  /*0fa0*/  ISETP.NE.AND P2, PT, R9, 0x1, PT ;  /* 0x000000010900780c */ /* 0x004fce0003f45270 */
[----:B------:R-:W1:Y:S08]  /*0fb0*/  LDC R8, c[0x0][0xb20] ;  /* 0x0002c800ff087b82 */ /* 0x000e700000000800 */
[----:B------:R-:W2:Y:S01]  /*0fc0*/  LDC.64 R2, c[0x0][0xb28] ;  /* 0x0002ca00ff027b82 */ /* 0x000ea20000000a00 */
[----:B----4-:R-:W-:-:S04]  /*0fd0*/  IMAD.HI.U32 R13, R11, R5, RZ ;  /* 0x000000050b0d7227 */ /* 0x010fc800078e00ff */
[----:B------:R-:W-:-:S04]  /*0fe0*/  IMAD.HI.U32 R5, R20, R5, RZ ;  /* 0x0000000514057227 */ /* 0x000fc800078e00ff */
[----:B---3--:R-:W-:-:S05]  /*0ff0*/  IMAD.HI.U32 R14, R12, R6, RZ ;  /* 0x000000060c0e7227 */ /* 0x008fca00078e00ff */
[-C--:B------:R-:W-:Y:S01]  /*1000*/  @P2 SHF.R.U32.HI R12, RZ, R7.reuse, R14 ;  /* 0x00000007ff0c2219 */ /* 0x080fe2000001160e */
[----:B------:R-:W-:Y:S01]  /*1010*/  IMAD.HI.U32 R14, R21, R6, RZ ;  /* 0x00000006150e7227 */ /* 0x000fe200078e00ff */
[-C--:B-1----:R-:W-:Y:S02]  /*1020*/  @P1 SHF.R.U32.HI R11, RZ, R8.reuse, R13 ;  /* 0x00000008ff0b1219 */ /* 0x082fe4000001160d */
[----:B------:R-:W-:Y:S02]  /*1030*/  SHF.R.U32.HI R5, RZ, R8, R5 ;  /* 0x00000008ff057219 */ /* 0x000fe40000011605 */
[----:B------:R-:W-:Y:S02]  /*1040*/  SHF.R.U32.HI R14, RZ, R7, R14 ;  /* 0x00000007ff0e7219 */ /* 0x000fe4000001160e */
[----:B------:R-:W-:Y:S01]  /*1050*/  SEL R5, R20, R5, !P1 ;  /* 0x0000000514057207 */ /* 0x000fe20004800000 */
[----:B--2---:R-:W-:Y:S01]  /*1060*/  IMAD.HI.U32 R13, R11, R2, RZ ;  /* 0x000000020b0d7227 */ /* 0x004fe200078e00ff */
[----:B------:R-:W-:-:S03]  /*1070*/  SEL R14, R21, R14, !P2 ;  /* 0x0000000e150e7207 */ /* 0x000fc60005000000 */
[----:B------:R-:W-:Y:S01]  /*1080*/  IMAD.HI.U32 R6, R12, R2, RZ ;  /* 0x000000020c067227 */ /* 0x000fe200078e00ff */
[----:B------:R-:W-:-:S04]  /*1090*/  @P0 SHF.R.U32.HI R11, RZ, R3, R13 ;  /* 0x00000003ff0b0219 */ /* 0x000fc8000001160d */
[----:B------:R-:W-:Y:S01]  /*10a0*/  @P0 SHF.R.U32.HI R12, RZ, R3, R6 ;  /* 0x00000003ff0c0219 */ /* 0x000fe20000011606 */
[----:B------:R-:W-:-:S04]  /*10b0*/  IMAD R11, R11, R10, RZ ;  /* 0x0000000a0b0b7224 */ /* 0x000fc800078e02ff */
[----:B------:R-:W-:Y:S01]  /*10c0*/  IMAD R6, R12, R10, RZ ;  /* 0x0000000a0c067224 */ /* 0x000fe200078e02ff */
[----:B------:R-:W-:-:S04]  /*10d0*/  ISETP.GE.AND P1, PT, R5, R11, PT ;  /* 0x0000000b0500720c */ /* 0x000fc80003f26270 */
[----:B------:R-:W-:Y:S01]  /*10e0*/  ISETP.GE.OR P1, PT, R14, R6, P1 ;  /* 0x000000060e00720c */ /* 0x000fe20000f26670 */
[----:B------:R-:W-:-:S05]  /*10f0*/  IMAD.HI.U32 R6, R5, R2, RZ ;  /* 0x0000000205067227 */ /* 0x000fca00078e00ff */
[----:B------:R-:W-:-:S04]  /*1100*/  SHF.R.U32.HI R6, RZ, R3, R6 ;  /* 0x00000003ff067219 */ /* 0x000fc80000011606 */
[----:B------:R-:W-:-:S03]  /*1110*/  SEL R6, R5, R6, !P0 ;  /* 0x0000000605067207 */ /* 0x000fc60004000000 */
[----:B------:R-:W-:Y:S01]  /*1120*/  @!P1 IMAD.HI.U32 R7, R14, R2, RZ ;  /* 0x000000020e079227 */ /* 0x000fe200078e00ff */
[----:B------:R-:W-:-:S04]  /*1130*/  IADD3 R2, PT, PT, -R6, RZ, RZ ;  /* 0x000000ff06027210 */ /* 0x000fc80007ffe1ff */
[----:B------:R-:W-:Y:S01]  /*1140*/  @!P1 SHF.R.U32.HI R3, RZ, R3, R7 ;  /* 0x00000003ff039219 */ /* 0x000fe20000011607 */
[----:B------:R-:W-:Y:S01]  /*1150*/  IMAD R2, R10, R2, R5 ;  /* 0x000000020a027224 */ /* 0x000fe200078e0205 */
[----:B------:R-:W-:Y:S02]  /*1160*/  IADD3 R7, PT, PT, -R5, RZ, RZ ;  /* 0x000000ff05077210 */ /* 0x000fe40007ffe1ff */
[----:B------:R-:W-:-:S03]  /*1170*/  @!P1 SEL R3, R14, R3, !P0 ;  /* 0x000000030e039207 */ /* 0x000fc60004000000 */
[----:B------:R-:W-:Y:S02]  /*1180*/  IMAD R7, R4, R7, R20 ;  /* 0x0000000704077224 */ /* 0x000fe400078e0214 */
[--C-:B------:R-:W-:Y:S02]  /*1190*/  @!P1 IMAD.IADD R6, R6, 0x1, -R3.reuse ;  /* 0x0000000106069824 */ /* 0x100fe400078e0a03 */
[----:B------:R-:W-:Y:S01]  /*11a0*/  @!P1 IMAD R3, R2, R12, R3 ;  /* 0x0000000c02039224 */ /* 0x000fe200078e0203 */
[----:B------:R-:W-:Y:S01]  /*11b0*/  IADD3 R2, PT, PT, -R14, RZ, RZ ;  /* 0x000000ff0e027210 */ /* 0x000fe20007ffe1ff */
[----:B------:R-:W-:Y:S02]  /*11c0*/  @!P1 IMAD R5, R6, R10, R14 ;  /* 0x0000000a06059224 */ /* 0x000fe400078e020e */
[----:B------:R-:W-:Y:S02]  /*11d0*/  @!P1 IMAD.MOV.U32 R14, RZ, RZ, R3 ;  /* 0x000000ffff0e9224 */ /* 0x000fe400078e0003 */
[----:B------:R-:W-:-:S02]  /*11e0*/  IMAD R2, R9, R2, R21 ;  /* 0x0000000209027224 */ /* 0x000fc400078e0215 */
[----:B------:R-:W-:Y:S02]  /*11f0*/  IMAD R20, R5, R4, R7 ;  /* 0x0000000405147224 */ /* 0x000fe400078e0207 */
[----:B------:R-:W-:Y:S02]  /*1200*/  IMAD R21, R14, R9, R2 ;  /* 0x000000090e157224 */ /* 0x000fe400078e0202 */
.L_x_15:
[----:B------:R-:W1:Y:S01]  /*1210*/  LDCU UR4, c[0x0][0xb30] ;  /* 0x00016600ff0477ac */ /* 0x000e620008000800 */
[----:B------:R-:W2:Y:S08]  /*1220*/  S2UR UR37, SR_CgaCtaId ;  /* 0x00000000002579c3 */ /* 0x000eb00000008800 */
[----:B------:R-:W3:Y:S01]  /*1230*/  LDC R26, c[0x0][0xb24] ;  /* 0x0002c900ff1a7b82 */ /* 0x000ee20000000800 */
[----:B-1----:R-:W-:-:S09]  /*1240*/  UISETP.NE.AND UP1, UPT, UR4, 0x1, UPT ;  /* 0x000000010400788c */ /* 0x002fd2000bf25270 */
[----:B--2---:R-:W-:Y:S05]  /*1250*/  BRA.U UP1, `(.L_x_16) ;  /* 0x0000000101407547 */ /* 0x004fea000b800000 */
[----:B------:R-:W1:Y:S08]  /*1260*/  LDC.64 R4, c[0x0][0xb10] ;  /* 0x0002c400ff047b82 */ /* 0x000e700000000a00 */
[----:B------:R-:W2:Y:S08]  /*1270*/  LDC.64 R2, c[0x0][0xb18] ;  /* 0x0002c600ff027b82 */ /* 0x000eb00000000a00 */
[----:B------:R-:W4:Y:S08]  /*1280*/  LDC R6, c[0x0][0xb20] ;  /* 0x0002c800ff067b82 */ /* 0x000f300000000800 */
[----:B------:R-:W3:Y:S01]  /*1290*/  LDC R7, c[0x0][0xb0c] ;  /* 0x0002c300ff077b82 */ /* 0x000ee20000000800 */
[----:B-1----:R-:W-:-:S05]  /*12a0*/  IMAD.HI.U32 R4, R21, R4, RZ ;  /* 0x0000000415047227 */ /* 0x002fca00078e00ff */
[----:B------:R-:W-:Y:S01]  /*12b0*/  SHF.R.U32.HI R4, RZ, R5, R4 ;  /* 0x00000005ff047219 */ /* 0x000fe20000011604 */
[----:B--2---:R-:W-:Y:S01]  /*12c0*/  IMAD.HI.U32 R3, R20, R3, RZ ;  /* 0x0000000314037227 */ /* 0x004fe200078e00ff */
[----:B------:R-:W-:-:S04]  /*12d0*/  ISETP.NE.AND P0, PT, R2, 0x1, PT ;  /* 0x000000010200780c */ /* 0x000fc80003f05270 */
[----:B----4-:R-:W-:-:S04]  /*12e0*/  SHF.R.U32.HI R3, RZ, R6, R3 ;  /* 0x00000006ff037219 */ /* 0x010fc80000011603 */
[----:B------:R-:W-:Y:S02]  /*12f0*/  SEL R3, R20, R3, !P0 ;  /* 0x0000000314037207 */ /* 0x000fe40004000000 */
[----:B---3--:R-:W-:-:S04]  /*1300*/  ISETP.NE.AND P1, PT, R7, 0x1, PT ;  /* 0x000000010700780c */ /* 0x008fc80003f25270 */
[----:B------:R-:W-:-:S05]  /*1310*/  SEL R4, R21, R4, !P1 ;  /* 0x0000000415047207 */ /* 0x000fca0004800000 */
[----:B------:R-:W-:Y:S02]  /*1320*/  IMAD.IADD R5, R3, 0x1, -R4 ;  /* 0x0000000103057824 */ /* 0x000fe400078e0a04 */
[----:B------:R-:W-:Y:S02]  /*1330*/  IMAD.IADD R3, R4, 0x1, -R3 ;  /* 0x0000000104037824 */ /* 0x000fe400078e0a03 */
[----:B------:R-:W-:Y:S02]  /*1340*/  IMAD R21, R5, R7, R21 ;  /* 0x0000000705157224 */ /* 0x000fe400078e0215 */
[----:B------:R-:W-:-:S07]  /*1350*/  IMAD R20, R3, R2, R20 ;  /* 0x0000000203147224 */ /* 0x000fce00078e0214 */
.L_x_16:
[----:B------:R-:W-:Y:S01]  /*1360*/  BAR.SYNC.DEFER_BLOCKING 0x0 ;  /* 0x0000000000007b1d */ /* 0x000fe20000010000 */
[----:B------:R-:W-:Y:S01]  /*1370*/  UISETP.NE.AND UP1, UPT, UR8, 0x2, UPT ;  /* 0x000000020800788c */ /* 0x000fe2000bf25270 */
[----:B------:R-:W-:Y:S02]  /*1380*/  ISETP.NE.OR P5, PT, R0, 0x2, !P5 ;  /* 0x000000020000780c */ /* 0x000fe40006fa5670 */
[----:B------:R-:W-:-:S06]  /*1390*/  LOP3.LUT R2, R70, 0x1f, RZ, 0xc0, !PT ;  /* 0x0000001f46027812 */ /* 0x000fcc00078ec0ff */
[----:B------:R-:W-:Y:S05]  /*13a0*/  BRA.U UP1, `(.L_x_17) ;  /* 0x0000001101787547 */ /* 0x000fea000b800000 */
[----:B------:R-:W1:Y:S01]  /*13b0*/  LDCU UR13, c[0x0][0x38c] ;  /* 0x00007180ff0d77ac */ /* 0x000e620008000800 */
[----:B------:R-:W2:Y:S01]  /*13c0*/  LDC R8, c[0x0][0x370] ;  /* 0x0000dc00ff087b82 */ /* 0x000ea20000000800 */
[----:B------:R-:W-:Y:S01]  /*13d0*/  PLOP3.LUT P1, PT, PT, PT, UP2, 0x80, 0x8 ;  /* 0x000000000008781c */ /* 0x000fe20003f2f028 */
[----:B------:R-:W-:Y:S01]  /*13e0*/  IMAD.MOV.U32 R15, RZ, RZ, 0x1 ;  /* 0x00000001ff0f7424 */ /* 0x000fe200078e00ff */
[----:B------:R-:W-:Y:S01]  /*13f0*/  ISETP.EQ.OR P4, PT, R2, RZ, P5 ;  /* 0x000000ff0200720c */ /* 0x000fe20002f82670 */
[----:B------:R-:W-:Y:S01]  /*1400*/  IMAD.MOV.U32 R14, RZ, RZ, RZ ;  /* 0x000000ffff0e7224 */ /* 0x000fe200078e00ff */
[----:B------:R-:W-:Y:S02]  /*1410*/  PLOP3.LUT P1, PT, P1, PT, PT, 0x8, 0x80 ;  /* 0x000000000080781c */ /* 0x000fe40000f2e170 */
[----:B------:R-:W-:Y:S01]  /*1420*/  CS2R R12, SRZ ;  /* 0x00000000000c7805 */ /* 0x000fe2000001ff00 */
[----:B------:R-:W-:Y:S01]  /*1430*/  IMAD.MOV.U32 R11, RZ, RZ, 0x1 ;  /* 0x00000001ff0b7424 */ /* 0x000fe200078e00ff */
[----:B------:R-:W4:Y:S01]  /*1440*/  LDC R0, c[0x0][0x374] ;  /* 0x0000dd00ff007b82 */ /* 0x000f220000000800 */
[----:B------:R-:W2:Y:S01]  /*1450*/  LDCU.64 UR22, c[0x0][0x348] ;  /* 0x00006900ff1677ac */ /* 0x000ea20008000a00 */
[----:B------:R-:W-:Y:S01]  /*1460*/  UMOV UR6, URZ ;  /* 0x000000ff00067c82 */ /* 0x000fe20008000000 */
[----:B-1----:R-:W-:-:S04]  /*1470*/  UIADD3 UR5, UPT, UPT, UR13, 0x1f, URZ ;  /* 0x0000001f0d057890 */ /* 0x002fc8000fffe0ff */
[----:B------:R-:W-:-:S04]  /*1480*/  USHF.R.S32.HI UR4, URZ, 0x1f, UR5 ;  /* 0x0000001fff047899 */ /* 0x000fc80008011405 */
[----:B------:R-:W-:-:S04]  /*1490*/  ULEA.HI UR4, UR4, UR5, URZ, 0x5 ;  /* 0x0000000504047291 */ /* 0x000fc8000f8f28ff */
[----:B------:R-:W-:Y:S02]  /*14a0*/  USHF.R.S32.HI UR15, URZ, 0x5, UR4 ;  /* 0x00000005ff0f7899 */ /* 0x000fe40008011404 */
[----:B------:R-:W-:Y:S02]  /*14b0*/  UIADD3 UR4, UPT, UPT, UR13, -0x1, URZ ;  /* 0xffffffff0d047890 */ /* 0x000fe4000fffe0ff */
[----:B------:R-:W-:Y:S02]  /*14c0*/  UISETP.LT.U32.AND UP0, UPT, UR15, 0x5, UPT ;  /* 0x000000050f00788c */ /* 0x000fe4000bf01070 */
[----:B------:R-:W-:Y:S02]  /*14d0*/  UISETP.GE.U32.AND UP1, UPT, UR4, -0x3f, UPT ;  /* 0xffffffc10400788c */ /* 0x000fe4000bf26070 */
[----:B------:R-:W-:Y:S02]  /*14e0*/  USEL UR14, UR15, 0x5, UP0 ;  /* 0x000000050f0e7887 */ /* 0x000fe40008000000 */
[----:B------:R-:W-:-:S02]  /*14f0*/  UIADD3 UR13, UPT, UPT, UR13, 0x3e, URZ ;  /* 0x0000003e0d0d7890 */ /* 0x000fc4000fffe0ff */
[----:B------:R-:W-:Y:S02]  /*1500*/  UIADD3 UR5, UPT, UPT, UR14, -0x1, URZ ;  /* 0xffffffff0e057890 */ /* 0x000fe4000fffe0ff */
[----:B------:R-:W-:-:S03]  /*1510*/  UIADD3 UR7, UPT, UPT, UR15, -UR14, URZ ;  /* 0x8000000e0f077290 */ /* 0x000fc6000fffe0ff */
[----:B------:R-:W-:-:S04]  /*1520*/  @UP1 UIADD3 UR5, UPT, UPT, UR14, URZ, URZ ;  /* 0x000000ff0e051290 */ /* 0x000fc8000fffe0ff */
[----:B--2---:R-:W-:-:S12]  /*1530*/  UIADD3 UR5, UPT, UPT, UR5, 0x1, URZ ;  /* 0x0000000105057890 */ /* 0x004fd8000fffe0ff */
.L_x_35:
[----:B------:R-:W-:Y:S01]  /*1540*/  UISETP.NE.AND UP0, UPT, UR37, URZ, UPT ;  /* 0x000000ff2500728c */ /* 0x000fe2000bf05270 */
[----:B------:R-:W1:Y:S08]  /*1550*/  S2UR UR37, SR_CgaCtaId ;  /* 0x00000000002579c3 */ /* 0x000e700000008800 */
[----:B------:R-:W-:Y:S05]  /*1560*/  BRA.U UP0, `(.L_x_18) ;  /* 0x0000000100347547 */ /* 0x000fea000b800000 */
[----:B------:R-:W2:Y:S01]  /*1570*/  S2R R2, SR_CgaCtaId ;  /* 0x0000000000027919 */ /* 0x000ea20000008800 */
[----:B------:R-:W-:-:S04]  /*1580*/  MOV R3, 0x400 ;  /* 0x0000040000037802 */ /* 0x000fc80000000f00 */
[----:B--2---:R-:W-:Y:S02]  /*1590*/  LEA R2, R2, R3, 0x18 ;  /* 0x0000000302027211 */ /* 0x004fe400078ec0ff */
[----:B------:R-:W-:-:S03]  /*15a0*/  SHF.L.U32 R3, R11, 0x1f, RZ ;  /* 0x0000001f0b037819 */ /* 0x000fc600000006ff */
[----:B------:R-:W-:-:S04]  /*15b0*/  IMAD R2, R12, 0x8, R2 ;  /* 0x000000080c027824 */ /* 0x000fc800078e0202 */
[----:B------:R-:W2:Y:S02]  /*15c0*/  SYNCS.PHASECHK.TRANS64.TRYWAIT P0, [R2+URZ+0x100], R3 ;  /* 0x00010003020075a7 */ /* 0x000ea400080011ff */
[----:B--2---:R-:W-:Y:S05]  /*15d0*/  @!P0 BRA `(.L_x_19) ;  /* 0x0000005400d48947 */ /* 0x004fea0003800000 */
.L_x_116:
[----:B------:R-:W-:Y:S01]  /*15e0*/  VIADD R12, R12, 0x1 ;  /* 0x000000010c0c7836 */ /* 0x000fe20000000000 */
[----:B------:R2:W-:Y:S04]  /*15f0*/  SYNCS.ARRIVE.TRANS64.A1T0 RZ, [R2+URZ+0xf0], RZ ;  /* 0x0000f0ff02ff79a7 */ /* 0x0005e800081000ff */
[----:B------:R-:W-:-:S04]  /*1600*/  ISETP.NE.AND P0, PT, R12, 0x2, PT ;  /* 0x000000020c00780c */ /* 0x000fc80003f05270 */
[----:B------:R-:W-:Y:S02]  /*1610*/  SEL R12, R12, RZ, P0 ;  /* 0x000000ff0c0c7207 */ /* 0x000fe40000000000 */
[----:B--2---:R-:W-:-:S04]  /*1620*/  SEL R2, RZ, 0x1, P0 ;  /* 0x00000001ff027807 */ /* 0x004fc80000000000 */
[----:B------:R-:W-:-:S07]  /*1630*/  LOP3.LUT R11, R11, R2, RZ, 0x3c, !PT ;  /* 0x000000020b0b7212 */ /* 0x000fce00078e3cff */
.L_x_18:
[----:B------:R-:W-:Y:S01]  /*1640*/  UMOV UR4, 0x400 ;  /* 0x0000040000047882 */ /* 0x000fe20000000000 */
[----:B------:R-:W-:Y:S01]  /*1650*/  SHF.L.U32 R2, R15, 0x1f, RZ ;  /* 0x0000001f0f027819 */ /* 0x000fe200000006ff */
[----:B-1----:R-:W-:Y:S01]  /*1660*/  ULEA UR4, UR37, UR4, 0x18 ;  /* 0x0000000425047291 */ /* 0x002fe2000f8ec0ff */
[----:B------:R-:W-:Y:S01]  /*1670*/  R2UR UR35, R21 ;  /* 0x00000000152372ca */ /* 0x000fe200000e0000 */
[----:B------:R-:W-:Y:S01]  /*1680*/  UISETP.GE.U32.AND UP0, UPT, UR13, 0x3f, UPT ;  /* 0x0000003f0d00788c */ /* 0x000fe2000bf06070 */
[----:B------:R-:W-:Y:S01]  /*1690*/  R2UR UR11, R20 ;  /* 0x00000000140b72ca */ /* 0x000fe200000e0000 */
[----:B------:R-:W-:Y:S01]  /*16a0*/  ULEA UR8, UR6, UR4, 0x3 ;  /* 0x0000000406087291 */ /* 0x000fe2000f8e18ff */
[----:B------:R-:W-:-:S08]  /*16b0*/  UMOV UR24, URZ ;  /* 0x000000ff00187c82 */ /* 0x000fd00008000000 */
[----:B------:R1:W2:Y:S01]  /*16c0*/  SYNCS.PHASECHK.TRANS64.TRYWAIT P0, [UR8+0x28], R2 ;  /* 0x00002802ff0075a7 */ /* 0x0002a20008001108 */
[----:B------:R-:W-:Y:S02]  /*16d0*/  USHF.L.U32 UR35, UR35, 0x6, URZ ;  /* 0x0000000623237899 */ /* 0x000fe400080006ff */
[----:B------:R-:W-:Y:S01]  /*16e0*/  USHF.L.U32 UR11, UR11, 0x6, URZ ;  /* 0x000000060b0b7899 */ /* 0x000fe200080006ff */
[----:B------:R-:W-:Y:S11]  /*16f0*/  BRA.U !UP0, `(.L_x_20) ;  /* 0x0000000108a47547 */ /* 0x000ff6000b800000 */
[----:B------:R-:W-:Y:S01]  /*1700*/  UMOV UR16, URZ ;  /* 0x000000ff00107c82 */ /* 0x000fe20008000000 */
[----:B------:R-:W-:-:S05]  /*1710*/  UMOV UR17, UR6 ;  /* 0x0000000600117c82 */ /* 0x000fca0008000000 */
.L_x_25:
[----:B-1----:R-:W-:Y:S01]  /*1720*/  ULEA UR33, UR17, UR4, 0x3 ;  /* 0x0000000411217291 */ /* 0x002fe2000f8e18ff */
[----:B--2---:R-:W-:Y:S01]  /*1730*/  @!P5 MOV R3, 0x2000 ;  /* 0x000020000003d802 */ /* 0x004fe20000000f00 */
[----:B--2---:R-:W-:Y:S10]  /*1740*/  @P0 BRA `(.L_x_21) ;  /* 0x00000000000c0947 */ /* 0x004ff40003800000 */
[----:B------:R-:W-:-:S04]  /*1750*/  SHF.L.U32 R4, R15, 0x1f, RZ ;  /* 0x0000001f0f047819 */ /* 0x000fc800000006ff */
[----:B------:R-:W2:Y:S02]  /*1760*/  SYNCS.PHASECHK.TRANS64.TRYWAIT P0, [UR33+0x28], R4 ;  /* 0x00002804ff0075a7 */ /* 0x000ea40008001121 */
[----:B--2---:R-:W-:Y:S05]  /*1770*/  @!P0 BRA `(.L_x_22) ;  /* 0x0000005400808947 */ /* 0x004fea0003800000 */
.L_x_21:
[----:B------:R2:W-:Y:S01]  /*1780*/  @!P5 SYNCS.ARRIVE.TRANS64 RZ, [UR33], R3 ;  /* 0x00000003ffffd9a7 */ /* 0x0005e20008000021 */
[----:B------:R-:W-:Y:S04]  /*1790*/  BSSY.RECONVERGENT B0, `(.L_x_23) ;  /* 0x0000003000007945 */ /* 0x000fe80003800200 */
[----:B------:R-:W-:Y:S05]  /*17a0*/  @P4 BRA `(.L_x_24) ;  /* 0x0000000000044947 */ /* 0x000fea0003800000 */
[----:B------:R-:W-:Y:S05]  /*17b0*/  BPT.TRAP 0x1 ;  /* 0x000000040000795c */ /* 0x000fea0000300000 */
.L_x_24:
[----:B------:R-:W-:Y:S05]  /*17c0*/  BSYNC.RECONVERGENT B0 ;  /* 0x0000000000007941 */ /* 0x000fea0003800200 */
.L_x_23:
[----:B------:R-:W-:Y:S02]  /*17d0*/  UIADD3 UR6, UPT, UPT, UR17, 0x1, URZ ;  /* 0x0000000111067890 */ /* 0x000fe4000fffe0ff */
[----:B------:R-:W-:Y:S02]  /*17e0*/  UIADD3 UR26, UP1, UPT, UR22, 0x80, URZ ;  /* 0x00000080161a7890 */ /* 0x000fe4000ff3e0ff */
[----:B------:R-:W-:Y:S02]  /*17f0*/  UISETP.NE.AND UP0, UPT, UR6, 0x5, UPT ;  /* 0x000000050600788c */ /* 0x000fe4000bf05270 */
[----:B------:R-:W-:Y:S02]  /*1800*/  USHF.L.U32 UR34, UR16, 0x5, URZ ;  /* 0x0000000510227899 */ /* 0x000fe400080006ff */
[----:B------:R-:W-:Y:S02]  /*1810*/  USEL UR9, URZ, 0x1, UP0 ;  /* 0x00000001ff097887 */ /* 0x000fe40008000000 */
[----:B------:R-:W-:-:S02]  /*1820*/  USEL UR6, UR6, URZ, UP0 ;  /* 0x000000ff06067287 */ /* 0x000fc40008000000 */
[----:B------:R-:W-:Y:S02]  /*1830*/  UIADD3 UR20, UP0, UPT, UR22, 0x180, URZ ;  /* 0x0000018016147890 */ /* 0x000fe4000ff1e0ff */
[----:B------:R-:W-:Y:S01]  /*1840*/  ULEA UR8, UR6, UR4, 0x3 ;  /* 0x0000000406087291 */ /* 0x000fe2000f8e18ff */
[----:B------:R-:W-:Y:S01]  /*1850*/  LOP3.LUT R15, R15, UR9, RZ, 0x3c, !PT ;  /* 0x000000090f0f7c12 */ /* 0x000fe2000f8e3cff */
[----:B------:R-:W-:Y:S02]  /*1860*/  UIADD3.X UR27, UPT, UPT, URZ, UR23, URZ, UP1, !UPT ;  /* 0x00000017ff1b7290 */ /* 0x000fe40008ffe4ff */
[----:B------:R-:W-:Y:S01]  /*1870*/  UIADD3.X UR21, UPT, UPT, URZ, UR23, URZ, UP0, !UPT ;  /* 0x00000017ff157290 */ /* 0x000fe200087fe4ff */
[----:B-1----:R-:W-:Y:S01]  /*1880*/  SHF.L.U32 R2, R15, 0x1f, RZ ;  /* 0x0000001f0f027819 */ /* 0x002fe200000006ff */
[----:B------:R-:W-:Y:S01]  /*1890*/  UMOV UR18, 0x0 ;  /* 0x0000000000127882 */ /* 0x000fe20000000000 */
[----:B------:R-:W-:Y:S01]  /*18a0*/  UMOV UR19, 0x10000000 ;  /* 0x1000000000137882 */ /* 0x000fe20000000000 */
[----:B------:R-:W-:Y:S01]  /*18b0*/  UMOV UR12, UR36 ;  /* 0x00000024000c7c82 */ /* 0x000fe20008000000 */
[----:B------:R1:W1:Y:S01]  /*18c0*/  SYNCS.PHASECHK.TRANS64.TRYWAIT P0, [UR8+0x28], R2 ;  /* 0x00002802ff0075a7 */ /* 0x0002620008001108 */
[----:B------:R-:W-:Y:S01]  /*18d0*/  ULEA UR8, UR17, UR4, 0xc ;  /* 0x0000000411087291 */ /* 0x000fe2000f8e60ff */
[----:B------:R-:W-:Y:S01]  /*18e0*/  UMOV UR9, UR33 ;  /* 0x0000002100097c82 */ /* 0x000fe20008000000 */
[----:B------:R-:W-:-:S02]  /*18f0*/  UMOV UR10, UR34 ;  /* 0x00000022000a7c82 */ /* 0x000fc40008000000 */
[----:B------:R-:W-:Y:S02]  /*1900*/  UIADD3 UR32, UPT, UPT, UR8, 0x3400, URZ ;  /* 0x0000340008207890 */ /* 0x000fe4000fffe0ff */
[----:B------:R-:W-:Y:S02]  /*1910*/  UIADD3 UR8, UPT, UPT, UR8, 0x8400, URZ ;  /* 0x0000840008087890 */ /* 0x000fe4000fffe0ff */
[----:B------:R-:W-:Y:S01]  /*1920*/  UIADD3 UR16, UPT, UPT, UR16, 0x1, URZ ;  /* 0x0000000110107890 */ /* 0x000fe2000fffe0ff */
[----:B------:R-:W-:Y:S01]  /*1930*/  UMOV UR24, UR5 ;  /* 0x0000000500187c82 */ /* 0x000fe20008000000 */
[----:B------:R-:W-:Y:S02]  /*1940*/  UMOV UR17, UR6 ;  /* 0x0000000600117c82 */ /* 0x000fe40008000000 */
[----:B------:R-:W-:Y:S01]  /*1950*/  UISETP.NE.AND UP0, UPT, UR16, UR5, UPT ;  /* 0x000000051000728c */ /* 0x000fe2000bf05270 */
[----:B------:R1:W-:Y:S02]  /*1960*/  UTMALDG.3D [UR32], [UR26], desc[UR18] ;  /* 0x000012201a0075b4 */ /* 0x0003e40008011000 */
[----:B------:R1:W-:Y:S06]  /*1970*/  UTMALDG.3D [UR8], [UR20], desc[UR18] ;  /* 0x00001208140075b4 */ /* 0x0003ec0008011000 */
[----:B------:R-:W-:Y:S05]  /*1980*/  BRA.U UP0, `(.L_x_25) ;  /* 0xfffffffd00647547 */ /* 0x000fea000b83ffff */
.L_x_20:
[----:B-1----:R-:W-:Y:S01]  /*1990*/  ULEA UR8, UR6, UR4, 0x3 ;  /* 0x0000000406087291 */ /* 0x002fe2000f8e18ff */
[----:B------:R-:W-:Y:S01]  /*19a0*/  SHF.L.U32 R2, R15, 0x1f, RZ ;  /* 0x0000001f0f027819 */ /* 0x000fe200000006ff */
[----:B------:R-:W-:Y:S01]  /*19b0*/  @!P1 SYNCS.ARRIVE.TRANS64.A1T0 RZ, [UR4+0x88], RZ ;  /* 0x000088ffffff99a7 */ /* 0x000fe20008100004 */
[----:B------:R-:W-:-:S06]  /*19c0*/  UISETP.GT.AND UP0, UPT, UR15, UR14, UPT ;  /* 0x0000000e0f00728c */ /* 0x000fcc000bf04270 */
[----:B--2---:R1:W2:Y:S03]  /*19d0*/  SYNCS.PHASECHK.TRANS64.TRYWAIT P0, [UR8+0x28], R2 ;  /* 0x00002802ff0075a7 */ /* 0x0042a60008001108 */
[----:B------:R-:W-:Y:S05]  /*19e0*/  BRA.U !UP0, `(.L_x_26) ;  /* 0x0000000108a87547 */ /* 0x000fea000b800000 */
[----:B------:R-:W-:Y:S01]  /*19f0*/  UIADD3 UR21, UPT, UPT, UR7, UR24, URZ ;  /* 0x0000001807157290 */ /* 0x000fe2000fffe0ff */
[----:B------:R-:W-:-:S11]  /*1a00*/  UMOV UR25, UR6 ;  /* 0x0000000600197c82 */ /* 0x000fd60008000000 */
.L_x_31:
[----:B-1----:R-:W-:Y:S01]  /*1a10*/  ULEA UR17, UR25, UR4, 0x3 ;  /* 0x0000000419117291 */ /* 0x002fe2000f8e18ff */
[----:B--2---:R-:W-:Y:S01]  /*1a20*/  @!P5 MOV R3, 0x2000 ;  /* 0x000020000003d802 */ /* 0x004fe20000000f00 */
[----:B--2---:R-:W-:Y:S10]  /*1a30*/  @P0 BRA `(.L_x_27) ;  /* 0x00000000000c0947 */ /* 0x004ff40003800000 */
[----:B------:R-:W-:-:S04]  /*1a40*/  SHF.L.U32 R4, R15, 0x1f, RZ ;  /* 0x0000001f0f047819 */ /* 0x000fc800000006ff */
[----:B------:R-:W2:Y:S02]  /*1a50*/  SYNCS.PHASECHK.TRANS64.TRYWAIT P0, [UR17+0x28], R4 ;  /* 0x00002804ff0075a7 */ /* 0x000ea40008001111 */
[----:B--2---:R-:W-:Y:S05]  /*1a60*/  @!P0 BRA `(.L_x_28) ;  /* 0x0000005000dc8947 */ /* 0x004fea0003800000 */
.L_x_27:
[----:B------:R2:W-:Y:S01]  /*1a70*/  @!P5 SYNCS.ARRIVE.TRANS64 RZ, [UR17], R3 ;  /* 0x00000003ffffd9a7 */ /* 0x0005e20008000011 */
[----:B------:R-:W-:Y:S04]  /*1a80*/  BSSY.RECONVERGENT B0, `(.L_x_29) ;  /* 0x0000003000007945 */ /* 0x000fe80003800200 */
[----:B------:R-:W-:Y:S05]  /*1a90*/  @P4 BRA `(.L_x_30) ;  /* 0x0000000000044947 */ /* 0x000fea0003800000 */
[----:B------:R-:W-:Y:S05]  /*1aa0*/  BPT.TRAP 0x1 ;  /* 0x000000040000795c */ /* 0x000fea0000300000 */
.L_x_30:
[----:B------:R-:W-:Y:S05]  /*1ab0*/  BSYNC.RECONVERGENT B0 ;  /* 0x0000000000007941 */ /* 0x000fea0003800200 */
.L_x_29:
        /* <DEDUP_REMOVED lines=20> */
[----:B------:R-:W-:Y:S01]  /*1c00*/  UIADD3 UR8, UPT, UPT, UR8, 0x8400, URZ ;  /* 0x0000840008087890 */ /* 0x000fe2000fffe0ff */
[----:B------:R-:W-:Y:S01]  /*1c10*/  UMOV UR9, UR17 ;  /* 0x0000001100097c82 */ /* 0x000fe20008000000 */
[----:B------:R-:W-:Y:S01]  /*1c20*/  UMOV UR10, UR18 ;  /* 0x00000012000a7c82 */ /* 0x000fe20008000000 */
[----:B------:R-:W-:Y:S01]  /*1c30*/  UIADD3 UR24, UPT, UPT, UR24, 0x1, URZ ;  /* 0x0000000118187890 */ /* 0x000fe2000fffe0ff */
[----:B------:R-:W-:-:S03]  /*1c40*/  UMOV UR25, UR6 ;  /* 0x0000000600197c82 */ /* 0x000fc60008000000 */
[----:B------:R1:W-:Y:S01]  /*1c50*/  UTMALDG.3D [UR16], [UR30], desc[UR26] ;  /* 0x00001a101e0075b4 */ /* 0x0003e20008011000 */
[----:B------:R-:W-:Y:S01]  /*1c60*/  UISETP.NE.AND UP0, UPT, UR24, UR21, UPT ;  /* 0x000000151800728c */ /* 0x000fe2000bf05270 */
[----:B------:R1:W-:Y:S08]  /*1c70*/  UTMALDG.3D [UR8], [UR28], desc[UR26] ;  /* 0x00001a081c0075b4 */ /* 0x0003f00008011000 */
[----:B------:R-:W-:Y:S05]  /*1c80*/  BRA.U UP0, `(.L_x_31) ;  /* 0xfffffffd00607547 */ /* 0x000fea000b83ffff */
.L_x_26:
[C---:B-1----:R-:W-:Y:S01]  /*1c90*/  LEA R2, R14.reuse, UR4, 0x3 ;  /* 0x000000040e027c11 */ /* 0x042fe2000f8e18ff */
[----:B------:R-:W-:Y:S01]  /*1ca0*/  NOP ;  /* 0x0000000000007918 */ /* 0x000fe20000000000 */
[----:B--2---:R-:W-:Y:S02]  /*1cb0*/  SHF.L.U32 R3, R13, 0x1f, RZ ;  /* 0x0000001f0d037819 */ /* 0x004fe400000006ff */
[----:B------:R-:W-:Y:S02]  /*1cc0*/  LEA R4, R14, UR4, 0x4 ;  /* 0x000000040e047c11 */ /* 0x000fe4000f8e20ff */
[----:B------:R-:W1:Y:S02]  /*1cd0*/  SYNCS.PHASECHK.TRANS64.TRYWAIT P0, [R2+URZ+0x90], R3 ;  /* 0x00009003020075a7 */ /* 0x000e6400080011ff */
[----:B-1----:R-:W-:Y:S05]  /*1ce0*/  @!P0 BRA `(.L_x_32) ;  /* 0x0000005000548947 */ /* 0x002fea0003800000 */
.L_x_119:
[----:B------:R-:W2:Y:S01]  /*1cf0*/  LDS.128 R4, [R4+0x120] ;  /* 0x0001200004047984 */ /* 0x000ea20000000c00 */
[----:B---3--:R-:W-:Y:S01]  /*1d00*/  ISETP.GE.AND P0, PT, R26, 0x1, PT ;  /* 0x000000011a00780c */ /* 0x008fe20003f06270 */
[----:B-1----:R-:W-:Y:S01]  /*1d10*/  VIADD R2, R2, 0xa0 ;  /* 0x000000a002027836 */ /* 0x002fe20000000000 */
[----:B------:R-:W-:Y:S01]  /*1d20*/  @!PT LDS RZ, [RZ] ;  /* 0x00000000fffff984 */ /* 0x000fe20000000800 */
[----:B------:R-:W-:Y:S01]  /*1d30*/  @!PT LDS RZ, [RZ] ;  /* 0x00000000fffff984 */ /* 0x000fe20000000800 */
[----:B------:R-:W-:Y:S01]  /*1d40*/  @!PT LDS RZ, [RZ] ;  /* 0x00000000fffff984 */ /* 0x000fe20000000800 */
[----:B------:R-:W-:Y:S01]  /*1d50*/  @!PT LDS RZ, [RZ] ;  /* 0x00000000fffff984 */ /* 0x000fe20000000800 */
[----:B------:R1:W-:Y:S06]  /*1d60*/  MEMBAR.ALL.CTA ;  /* 0x0000000000007992 */ /* 0x0003ec0000008000 */
[----:B-1----:R-:W1:Y:S01]  /*1d70*/  FENCE.VIEW.ASYNC.S ;  /* 0x00000000000073c6 */ /* 0x002e620000000000 */
[----:B------:R-:W-:-:S04]  /*1d80*/  PRMT R2, RZ, 0x654, R2 ;  /* 0x00000654ff027816 */ /* 0x000fc80000000002 */
[----:B-1----:R1:W-:Y:S01]  /*1d90*/  SYNCS.ARRIVE.TRANS64.RED.A1T0 RZ, [R2+URZ], RZ ;  /* 0x000000ff02ff79a7 */ /* 0x0023e200081004ff */
[----:B--2---:R-:W-:-:S13]  /*1da0*/  LOP3.LUT P2, RZ, R6, 0x1, RZ, 0xc0, !PT ;  /* 0x0000000106ff7812 */ /* 0x004fda000784c0ff */
[----:B------:R-:W-:Y:S01]  /*1db0*/  @P2 SHF.R.U32.HI R3, RZ, 0x10, R5 ;  /* 0x00000010ff032819 */ /* 0x000fe20000011605 */
[----:B------:R-:W-:Y:S01]  /*1dc0*/  VOTEU.ANY UP0, P2 ;  /* 0x0000000000ff7886 */ /* 0x000fe20001000100 */
[----:B------:R-:W-:Y:S02]  /*1dd0*/  @P2 MOV R10, R4 ;  /* 0x00000004000a2202 */ /* 0x000fe40000000f00 */
[----:B------:R-:W-:Y:S02]  /*1de0*/  @P2 R2UR.BROADCAST UR8, R3 ;  /* 0x00000000030822ca */ /* 0x000fe400008e0000 */
[----:B------:R-:W-:-:S11]  /*1df0*/  @P2 LOP3.LUT R9, R5, 0xffff, RZ, 0xc0, !PT ;  /* 0x0000ffff05092812 */ /* 0x000fd600078ec0ff */
[----:B------:R-:W-:Y:S01]  /*1e00*/  @UP0 UMOV UR36, UR8 ;  /* 0x0000000800240c82 */ /* 0x000fe20008000000 */
[----:B-1----:R-:W-:Y:S05]  /*1e10*/  @!P0 BRA `(.L_x_33) ;  /* 0x0000000000b88947 */ /* 0x002fea0003800000 */
[----:B------:R-:W4:Y:S01]  /*1e20*/  LDC.64 R4, c[0x0][0xb18] ;  /* 0x0002c600ff047b82 */ /* 0x000f220000000a00 */
[----:B------:R-:W-:-:S07]  /*1e30*/  ISETP.NE.AND P3, PT, R26, 0x1, PT ;  /* 0x000000011a00780c */ /* 0x000fce0003f65270 */
[----:B------:R-:W1:Y:S08]  /*1e40*/  LDC.64 R6, c[0x0][0xb10] ;  /* 0x0002c400ff067b82 */ /* 0x000e700000000a00 */
[----:B------:R-:W2:Y:S08]  /*1e50*/  LDC R16, c[0x0][0xb20] ;  /* 0x0002c800ff107b82 */ /* 0x000eb00000000800 */
[----:B------:R-:W3:Y:S01]  /*1e60*/  LDC R17, c[0x0][0xb0c] ;  /* 0x0002c300ff117b82 */ /* 0x000ee20000000800 */
[----:B----4-:R-:W-:Y:S01]  /*1e70*/  IMAD.HI.U32 R19, R0, R5, RZ ;  /* 0x0000000500137227 */ /* 0x010fe200078e00ff */
[----:B------:R-:W-:-:S03]  /*1e80*/  ISETP.NE.AND P0, PT, R4, 0x1, PT ;  /* 0x000000010400780c */ /* 0x000fc60003f05270 */
[----:B------:R-:W-:-:S03]  /*1e90*/  IMAD.HI.U32 R5, R9, R5, RZ ;  /* 0x0000000509057227 */ /* 0x000fc600078e00ff */
[----:B------:R-:W4:Y:S01]  /*1ea0*/  LDC.64 R2, c[0x0][0xb28] ;  /* 0x0002ca00ff027b82 */ /* 0x000f220000000a00 */
[----:B-1----:R-:W-:-:S04]  /*1eb0*/  IMAD.HI.U32 R20, R8, R6, RZ ;  /* 0x0000000608147227 */ /* 0x002fc800078e00ff */
[----:B------:R-:W-:Y:S01]  /*1ec0*/  IMAD.HI.U32 R21, R10, R6, RZ ;  /* 0x000000060a157227 */ /* 0x000fe200078e00ff */
[----:B------:R-:W-:Y:S02]  /*1ed0*/  SHF.R.U32.HI R20, RZ, R7, R20 ;  /* 0x00000007ff147219 */ /* 0x000fe40000011614 */
[-C--:B--2---:R-:W-:Y:S02]  /*1ee0*/  SHF.R.U32.HI R19, RZ, R16.reuse, R19 ;  /* 0x00000010ff137219 */ /* 0x084fe40000011613 */
[----:B------:R-:W-:Y:S02]  /*1ef0*/  SHF.R.U32.HI R5, RZ, R16, R5 ;  /* 0x00000010ff057219 */ /* 0x000fe40000011605 */
[----:B------:R-:W-:Y:S02]  /*1f00*/  SEL R19, R0, R19, !P0 ;  /* 0x0000001300137207 */ /* 0x000fe40004000000 */
[----:B------:R-:W-:Y:S02]  /*1f10*/  SHF.R.U32.HI R21, RZ, R7, R21 ;  /* 0x00000007ff157219 */ /* 0x000fe40000011615 */
[----:B---3--:R-:W-:-:S02]  /*1f20*/  ISETP.NE.AND P1, PT, R17, 0x1, PT ;  /* 0x000000011100780c */ /* 0x008fc40003f25270 */
[----:B------:R-:W-:Y:S02]  /*1f30*/  SEL R5, R9, R5, !P0 ;  /* 0x0000000509057207 */ /* 0x000fe40004000000 */
[----:B------:R-:W-:Y:S02]  /*1f40*/  SEL R20, R8, R20, !P1 ;  /* 0x0000001408147207 */ /* 0x000fe40004800000 */
[----:B------:R-:W-:Y:S01]  /*1f50*/  SEL R21, R10, R21, !P1 ;  /* 0x000000150a157207 */ /* 0x000fe20004800000 */
[----:B----4-:R-:W-:-:S04]  /*1f60*/  IMAD.HI.U32 R18, R19, R2, RZ ;  /* 0x0000000213127227 */ /* 0x010fc800078e00ff */
        /* <DEDUP_REMOVED lines=10> */
[----:B------:R-:W-:-:S04]  /*2010*/  @!P0 IMAD.HI.U32 R7, R21, R2, RZ ;  /* 0x0000000215078227 */ /* 0x000fc800078e00ff */
[----:B------:R-:W-:Y:S01]  /*2020*/  IMAD.MOV R2, RZ, RZ, -R6 ;  /* 0x000000ffff027224 */ /* 0x000fe200078e0a06 */
[----:B------:R-:W-:Y:S02]  /*2030*/  @!P0 SHF.R.U32.HI R3, RZ, R3, R7 ;  /* 0x00000003ff038219 */ /* 0x000fe40000011607 */
[----:B------:R-:W-:Y:S01]  /*2040*/  IADD3 R7, PT, PT, -R5, RZ, RZ ;  /* 0x000000ff05077210 */ /* 0x000fe20007ffe1ff */
[----:B------:R-:W-:Y:S01]  /*2050*/  IMAD R2, R26, R2, R5 ;  /* 0x000000021a027224 */ /* 0x000fe200078e0205 */
        /* <DEDUP_REMOVED lines=10> */
.L_x_33:
[----:B------:R-:W1:Y:S02]  /*2100*/  LDCU UR8, c[0x0][0xb30] ;  /* 0x00016600ff0877ac */ /* 0x000e640008000800 */
[----:B-1----:R-:W-:-:S09]  /*2110*/  UISETP.NE.AND UP0, UPT, UR8, 0x1, UPT ;  /* 0x000000010800788c */ /* 0x002fd2000bf05270 */
[----:B------:R-:W-:Y:S05]  /*2120*/  BRA.U UP0, `(.L_x_34) ;  /* 0x0000000100407547 */ /* 0x000fea000b800000 */
[----:B------:R-:W1:Y:S08]  /*2130*/  LDC.64 R4, c[0x0][0xb10] ;  /* 0x0002c400ff047b82 */ /* 0x000e700000000a00 */
[----:B------:R-:W2:Y:S08]  /*2140*/  LDC.64 R2, c[0x0][0xb18] ;  /* 0x0002c600ff027b82 */ /* 0x000eb00000000a00 */
[----:B------:R-:W3:Y:S08]  /*2150*/  LDC R6, c[0x0][0xb20] ;  /* 0x0002c800ff067b82 */ /* 0x000ef00000000800 */
[----:B------:R-:W4:Y:S01]  /*2160*/  LDC R7, c[0x0][0xb0c] ;  /* 0x0002c300ff077b82 */ /* 0x000f220000000800 */
[----:B-1----:R-:W-:-:S05]  /*2170*/  IMAD.HI.U32 R4, R10, R4, RZ ;  /* 0x000000040a047227 */ /* 0x002fca00078e00ff */
[----:B------:R-:W-:Y:S01]  /*2180*/  SHF.R.U32.HI R4, RZ, R5, R4 ;  /* 0x00000005ff047219 */ /* 0x000fe20000011604 */
[----:B--2---:R-:W-:Y:S01]  /*2190*/  IMAD.HI.U32 R3, R9, R3, RZ ;  /* 0x0000000309037227 */ /* 0x004fe200078e00ff */
[----:B------:R-:W-:-:S04]  /*21a0*/  ISETP.NE.AND P0, PT, R2, 0x1, PT ;  /* 0x000000010200780c */ /* 0x000fc80003f05270 */
[----:B---3--:R-:W-:-:S04]  /*21b0*/  SHF.R.U32.HI R3, RZ, R6, R3 ;  /* 0x00000006ff037219 */ /* 0x008fc80000011603 */
[----:B------:R-:W-:Y:S02]  /*21c0*/  SEL R3, R9, R3, !P0 ;  /* 0x0000000309037207 */ /* 0x000fe40004000000 */
[----:B----4-:R-:W-:-:S04]  /*21d0*/  ISETP.NE.AND P1, PT, R7, 0x1, PT ;  /* 0x000000010700780c */ /* 0x010fc80003f25270 */
[----:B------:R-:W-:-:S05]  /*21e0*/  SEL R4, R10, R4, !P1 ;  /* 0x000000040a047207 */ /* 0x000fca0004800000 */
[----:B------:R-:W-:Y:S02]  /*21f0*/  IMAD.IADD R5, R3, 0x1, -R4 ;  /* 0x0000000103057824 */ /* 0x000fe400078e0a04 */
[----:B------:R-:W-:Y:S02]  /*2200*/  IMAD.IADD R3, R4, 0x1, -R3 ;  /* 0x0000000104037824 */ /* 0x000fe400078e0a03 */
[----:B------:R-:W-:Y:S02]  /*2210*/  IMAD R10, R5, R7, R10 ;  /* 0x00000007050a7224 */ /* 0x000fe400078e020a */
[----:B------:R-:W-:-:S07]  /*2220*/  IMAD R9, R3, R2, R9 ;  /* 0x0000000203097224 */ /* 0x000fce00078e0209 */
.L_x_34:
[----:B------:R-:W-:Y:S01]  /*2230*/  VIADD R14, R14, 0x1 ;  /* 0x000000010e0e7836 */ /* 0x000fe20000000000 */
[----:B------:R-:W-:Y:S01]  /*2240*/  PLOP3.LUT P1, PT, PT, PT, PT, 0x80, 0x8 ;  /* 0x000000000008781c */ /* 0x000fe20003f2f070 */
[----:B------:R-:W-:Y:S02]  /*2250*/  IMAD.IADD R21, R10, 0x1, R59 ;  /* 0x000000010a157824 */ /* 0x000fe400078e023b */
[----:B------:R-:W-:Y:S01]  /*2260*/  IMAD.IADD R20, R9, 0x1, R58 ;  /* 0x0000000109147824 */ /* 0x000fe200078e023a */
[----:B------:R-:W-:-:S04]  /*2270*/  ISETP.NE.AND P0, PT, R14, 0x2, PT ;  /* 0x000000020e00780c */ /* 0x000fc80003f05270 */
[----:B------:R-:W-:Y:S02]  /*2280*/  SEL R2, RZ, 0x1, P0 ;  /* 0x00000001ff027807 */ /* 0x000fe40000000000 */
[----:B------:R-:W-:Y:S02]  /*2290*/  SEL R14, R14, RZ, P0 ;  /* 0x000000ff0e0e7207 */ /* 0x000fe40000000000 */
[----:B------:R-:W-:Y:S01]  /*22a0*/  LOP3.LUT R13, R13, R2, RZ, 0x3c, !PT ;  /* 0x000000020d0d7212 */ /* 0x000fe200078e3cff */
[----:B------:R-:W-:Y:S06]  /*22b0*/  @P2 BRA `(.L_x_35) ;  /* 0xfffffff000a02947 */ /* 0x000fec000383ffff */
[----:B------:R-:W-:Y:S01]  /*22c0*/  UIADD3 UR4, UPT, UPT, UR4, 0x28, URZ ;  /* 0x0000002804047890 */ /* 0x000fe2000fffe0ff */
[----:B------:R-:W-:-:S03]  /*22d0*/  SHF.L.U32 R2, R15, 0x1f, RZ ;  /* 0x0000001f0f027819 */ /* 0x000fc600000006ff */
[----:B------:R-:W-:-:S09]  /*22e0*/  ULEA UR5, UR6, UR4, 0x3 ;  /* 0x0000000406057291 */ /* 0x000fd2000f8e18ff */
[----:B------:R-:W1:Y:S02]  /*22f0*/  SYNCS.PHASECHK.TRANS64.TRYWAIT P0, [UR5], R2 ;  /* 0x00000002ff0075a7 */ /* 0x000e640008001105 */
[----:B-1----:R-:W-:Y:S05]  /*2300*/  @!P0 BRA `(.L_x_36) ;  /* 0x0000004800e08947 */ /* 0x002fea0003800000 */
.L_x_121:
[----:B------:R-:W-:-:S04]  /*2310*/  UIADD3 UR6, UPT, UPT, UR6, 0x1, URZ ;  /* 0x0000000106067890 */ /* 0x000fc8000fffe0ff */
[----:B------:R-:W-:-:S04]  /*2320*/  UISETP.NE.AND UP0, UPT, UR6, 0x5, UPT ;  /* 0x000000050600788c */ /* 0x000fc8000bf05270 */
[----:B------:R-:W-:Y:S02]  /*2330*/  USEL UR7, URZ, 0x1, UP0 ;  /* 0x00000001ff077887 */ /* 0x000fe40008000000 */
[----:B------:R-:W-:-:S04]  /*2340*/  USEL UR6, UR6, URZ, UP0 ;  /* 0x000000ff06067287 */ /* 0x000fc80008000000 */
[----:B------:R-:W-:Y:S01]  /*2350*/  ULEA UR5, UR6, UR4, 0x3 ;  /* 0x0000000406057291 */ /* 0x000fe2000f8e18ff */
[----:B-1----:R-:W-:-:S04]  /*2360*/  LOP3.LUT R2, R15, UR7, RZ, 0x3c, !PT ;  /* 0x000000070f027c12 */ /* 0x002fc8000f8e3cff */
[----:B------:R-:W-:-:S04]  /*2370*/  SHF.L.U32 R3, R2, 0x1f, RZ ;  /* 0x0000001f02037819 */ /* 0x000fc800000006ff */
[----:B------:R-:W1:Y:S02]  /*2380*/  SYNCS.PHASECHK.TRANS64.TRYWAIT P0, [UR5], R3 ;  /* 0x00000003ff0075a7 */ /* 0x000e640008001105 */
[----:B-1----:R-:W-:Y:S05]  /*2390*/  @!P0 BRA `(.L_x_37) ;  /* 0x0000004800d48947 */ /* 0x002fea0003800000 */
.L_x_123:
[----:B------:R-:W-:-:S04]  /*23a0*/  UIADD3 UR6, UPT, UPT, UR6, 0x1, URZ ;  /* 0x0000000106067890 */ /* 0x000fc8000fffe0ff */
[----:B------:R-:W-:-:S04]  /*23b0*/  UISETP.NE.AND UP0, UPT, UR6, 0x5, UPT ;  /* 0x000000050600788c */ /* 0x000fc8000bf05270 */
[----:B------:R-:W-:Y:S02]  /*23c0*/  USEL UR7, URZ, 0x1, UP0 ;  /* 0x00000001ff077887 */ /* 0x000fe40008000000 */
[----:B------:R-:W-:-:S04]  /*23d0*/  USEL UR6, UR6, URZ, UP0 ;  /* 0x000000ff06067287 */ /* 0x000fc80008000000 */
[----:B------:R-:W-:Y:S01]  /*23e0*/  ULEA UR5, UR6, UR4, 0x3 ;  /* 0x0000000406057291 */ /* 0x000fe2000f8e18ff */
[----:B------:R-:W-:-:S04]  /*23f0*/  LOP3.LUT R2, R2, UR7, RZ, 0x3c, !PT ;  /* 0x0000000702027c12 */ /* 0x000fc8000f8e3cff */
[----:B-1----:R-:W-:-:S04]  /*2400*/  SHF.L.U32 R3, R2, 0x1f, RZ ;  /* 0x0000001f02037819 */ /* 0x002fc800000006ff */
[----:B------:R-:W1:Y:S02]  /*2410*/  SYNCS.PHASECHK.TRANS64.TRYWAIT P0, [UR5], R3 ;  /* 0x00000003ff0075a7 */ /* 0x000e640008001105 */
[----:B-1----:R-:W-:Y:S05]  /*2420*/  @!P0 BRA `(.L_x_38) ;  /* 0x0000004800c88947 */ /* 0x002fea0003800000 */
.L_x_125:
        /* <DEDUP_REMOVED lines=9> */
.L_x_127:
[----:B------:R-:W-:-:S04]  /*24c0*/  UIADD3 UR6, UPT, UPT, UR6, 0x1, URZ ;  /* 0x0000000106067890 */ /* 0x000fc8000fffe0ff */
[----:B------:R-:W-:-:S04]  /*24d0*/  UISETP.NE.AND UP0, UPT, UR6, 0x5, UPT ;  /* 0x000000050600788c */ /* 0x000fc8000bf05270 */
[----:B------:R-:W-:Y:S02]  /*24e0*/  USEL UR5, URZ, 0x1, UP0 ;  /* 0x00000001ff057887 */ /* 0x000fe40008000000 */
[----:B------:R-:W-:-:S04]  /*24f0*/  USEL UR6, UR6, URZ, UP0 ;  /* 0x000000ff06067287 */ /* 0x000fc80008000000 */
[----:B------:R-:W-:Y:S01]  /*2500*/  ULEA UR6, UR6, UR4, 0x3 ;  /* 0x0000000406067291 */ /* 0x000fe2000f8e18ff */
[----:B------:R-:W-:-:S04]  /*2510*/  LOP3.LUT R2, R2, UR5, RZ, 0x3c, !PT ;  /* 0x0000000502027c12 */ /* 0x000fc8000f8e3cff */
[----:B------:R-:W-:Y:S01]  /*2520*/  SHF.L.U32 R2, R2, 0x1f, RZ ;  /* 0x0000001f02027819 */ /* 0x000fe200000006ff */
[----:B-1--4-:R-:W-:-:S07]  /*2530*/  IMAD.U32 R0, RZ, RZ, UR6 ;  /* 0x00000006ff007e24 */ /* 0x012fce000f8e00ff */
.L_x_40:
[----:B-1----:R1:W2:Y:S02]  /*2540*/  SYNCS.PHASECHK.TRANS64.TRYWAIT P0, [R0+URZ], R2 ;  /* 0x00000002000075a7 */ /* 0x0022a400080011ff */
[----:B--2---:R-:W-:Y:S05]  /*2550*/  @!P0 NANOSLEEP.SYNCS 0x989680 ;  /* 0x009896800000895d */ /* 0x004fea0003900000 */
[----:B------:R-:W2:Y:S02]  /*2560*/  @!P0 SYNCS.PHASECHK.TRANS64 P0, [R0+URZ], R2 ;  /* 0x00000002000085a7 */ /* 0x000ea400080010ff */
[----:B--2---:R-:W-:Y:S05]  /*2570*/  @P0 EXIT ;  /* 0x000000000000094d */ /* 0x004fea0003800000 */
[----:B------:R-:W-:Y:S05]  /*2580*/  BRA `(.L_x_40) ;  /* 0xfffffffc00ec7947 */ /* 0x000fea000383ffff */
.L_x_17:
[----:B------:R-:W-:-:S04]  /*2590*/  UISETP.NE.AND UP1, UPT, UR37, URZ, UPT ;  /* 0x000000ff2500728c */ /* 0x000fc8000bf25270 */
[----:B------:R-:W-:-:S09]  /*25a0*/  UISETP.NE.OR UP1, UPT, UR8, 0x1, UP1 ;  /* 0x000000010800788c */ /* 0x000fd20008f25670 */
[----:B------:R-:W-:Y:S05]  /*25b0*/  BRA.U UP1, `(.L_x_41) ;  /* 0x0000000501487547 */ /* 0x000fea000b800000 */
[----:B------:R-:W-:Y:S01]  /*25c0*/  ISETP.NE.AND P2, PT, R2, RZ, PT ;  /* 0x000000ff0200720c */ /* 0x000fe20003f45270 */
[----:B------:R-:W-:Y:S01]  /*25d0*/  IMAD.MOV.U32 R12, RZ, RZ, 0x1 ;  /* 0x00000001ff0c7424 */ /* 0x000fe200078e00ff */
[----:B------:R-:W-:Y:S02]  /*25e0*/  CS2R R10, SRZ ;  /* 0x00000000000a7805 */ /* 0x000fe4000001ff00 */
[----:B------:R-:W-:Y:S01]  /*25f0*/  CS2R R8, SRZ ;  /* 0x0000000000087805 */ /* 0x000fe2000001ff00 */
[----:B------:R-:W-:Y:S01]  /*2600*/  UMOV UR4, 0x400 ;  /* 0x0000040000047882 */ /* 0x000fe20000000000 */
[----:B------:R-:W-:Y:S01]  /*2610*/  UMOV UR6, URZ ;  /* 0x000000ff00067c82 */ /* 0x000fe20008000000 */
[----:B------:R-:W-:-:S12]  /*2620*/  ULEA UR37, UR37, UR4, 0x18 ;  /* 0x0000000425257291 */ /* 0x000fd8000f8ec0ff */
.L_x_45:
[----:B------:R-:W-:Y:S02]  /*2630*/  LEA R0, R8, UR37, 0x3 ;  /* 0x0000002508007c11 */ /* 0x000fe4000f8e18ff */
[----:B------:R-:W-:-:S03]  /*2640*/  SHF.L.U32 R4, R9, 0x1f, RZ ;  /* 0x0000001f09047819 */ /* 0x000fc600000006ff */
[----:B------:R-:W-:Y:S01]  /*2650*/  VIADD R5, R0, 0x100 ;  /* 0x0000010000057836 */ /* 0x000fe20000000000 */
[----:B------:R-:W1:Y:S02]  /*2660*/  SYNCS.PHASECHK.TRANS64.TRYWAIT P0, [R0+URZ+0xf0], R4 ;  /* 0x0000f004000075a7 */ /* 0x000e6400080011ff */
[----:B-1----:R-:W-:Y:S05]  /*2670*/  @!P0 BRA `(.L_x_42) ;  /* 0x0000004800648947 */ /* 0x002fea0003800000 */
.L_x_128:
[----:B------:R-:W-:Y:S01]  /*2680*/  ULEA UR5, UR6, UR37, 0x3 ;  /* 0x0000002506057291 */ /* 0x000fe2000f8e18ff */
[----:B-1----:R-:W-:Y:S01]  /*2690*/  PRMT R0, RZ, 0x654, R5 ;  /* 0x00000654ff007816 */ /* 0x002fe20000000005 */
[----:B------:R-:W-:Y:S01]  /*26a0*/  @!P2 IMAD.MOV.U32 R4, RZ, RZ, 0x10 ;  /* 0x00000010ff04a424 */ /* 0x000fe200078e00ff */
[----:B------:R-:W-:Y:S01]  /*26b0*/  SHF.L.U32 R5, R12, 0x1f, RZ ;  /* 0x0000001f0c057819 */ /* 0x000fe200000006ff */
[----:B------:R-:W-:Y:S01]  /*26c0*/  UIADD3 UR4, UPT, UPT, UR5, 0x90, URZ ;  /* 0x0000009005047890 */ /* 0x000fe2000fffe0ff */
[----:B------:R1:W-:Y:S05]  /*26d0*/  SYNCS.ARRIVE.TRANS64.RED.A1T0 RZ, [R0+URZ], RZ ;  /* 0x000000ff00ff79a7 */ /* 0x0003ea00081004ff */
[----:B------:R-:W-:Y:S01]  /*26e0*/  IMAD.U32 R6, RZ, RZ, UR4 ;  /* 0x00000004ff067e24 */ /* 0x000fe2000f8e00ff */
[----:B------:R-:W2:Y:S04]  /*26f0*/  SYNCS.PHASECHK.TRANS64.TRYWAIT P0, [UR5+0xa0], R5 ;  /* 0x0000a005ff0075a7 */ /* 0x000ea80008001105 */
[----:B------:R-:W-:Y:S01]  /*2700*/  PRMT R6, R2, 0x654, R6 ;  /* 0x0000065402067816 */ /* 0x000fe20000000006 */
[----:B-12---:R-:W-:Y:S06]  /*2710*/  @!P0 BRA `(.L_x_43) ;  /* 0x0000004800508947 */ /* 0x006fec0003800000 */
.L_x_130:
[----:B------:R-:W-:Y:S01]  /*2720*/  ULEA UR4, UR6, UR37, 0x4 ;  /* 0x0000002506047291 */ /* 0x000fe2000f8e20ff */
[----:B------:R-:W-:Y:S01]  /*2730*/  SEL R3, R6, R3, !P2 ;  /* 0x0000000306037207 */ /* 0x000fe20005000000 */
[----:B------:R-:W-:Y:S01]  /*2740*/  UIADD3 UR5, UPT, UPT, UR5, 0x90, URZ ;  /* 0x0000009005057890 */ /* 0x000fe2000fffe0ff */
[----:B-1----:R-:W-:Y:S01]  /*2750*/  LEA R0, R11, UR37, 0x3 ;  /* 0x000000250b007c11 */ /* 0x002fe2000f8e18ff */
[----:B------:R-:W-:Y:S01]  /*2760*/  UIADD3 UR4, UPT, UPT, UR4, 0x120, URZ ;  /* 0x0000012004047890 */ /* 0x000fe2000fffe0ff */
[----:B------:R1:W-:Y:S01]  /*2770*/  @!P2 SYNCS.ARRIVE.TRANS64.RED RZ, [R3+URZ], R4 ;  /* 0x0000000403ffa9a7 */ /* 0x0003e200080004ff */
[----:B------:R-:W-:Y:S01]  /*2780*/  UIADD3 UR6, UPT, UPT, UR6, 0x1, URZ ;  /* 0x0000000106067890 */ /* 0x000fe2000fffe0ff */
[----:B------:R-:W-:-:S03]  /*2790*/  VIADD R8, R8, 0x1 ;  /* 0x0000000108087836 */ /* 0x000fc60000000000 */
[----:B------:R-:W-:Y:S02]  /*27a0*/  UISETP.NE.AND UP0, UPT, UR6, 0x2, UPT ;  /* 0x000000020600788c */ /* 0x000fe4000bf05270 */
[----:B------:R-:W-:Y:S01]  /*27b0*/  ISETP.NE.AND P0, PT, R8, 0x2, PT ;  /* 0x000000020800780c */ /* 0x000fe20003f05270 */
[----:B------:R-:W-:Y:S06]  /*27c0*/  UGETNEXTWORKID.BROADCAST [UR4], [UR5] ;  /* 0x00000000040073ca */ /* 0x000fec0008000100 */
[----:B------:R-:W-:Y:S02]  /*27d0*/  USEL UR4, URZ, 0x1, UP0 ;  /* 0x00000001ff047887 */ /* 0x000fe40008000000 */
[----:B------:R-:W-:-:S04]  /*27e0*/  USEL UR6, UR6, URZ, UP0 ;  /* 0x000000ff06067287 */ /* 0x000fc80008000000 */
[----:B------:R-:W-:Y:S02]  /*27f0*/  LOP3.LUT R12, R12, UR4, RZ, 0x3c, !PT ;  /* 0x000000040c0c7c12 */ /* 0x000fe4000f8e3cff */
[----:B-1----:R-:W-:-:S04]  /*2800*/  SHF.L.U32 R4, R10, 0x1f, RZ ;  /* 0x0000001f0a047819 */ /* 0x002fc800000006ff */
[----:B------:R-:W1:Y:S02]  /*2810*/  SYNCS.PHASECHK.TRANS64.TRYWAIT P1, [R0+URZ+0x90], R4 ;  /* 0x00009004000075a7 */ /* 0x000e6400080211ff */
[----:B-1----:R-:W-:Y:S05]  /*2820*/  @!P1 BRA `(.L_x_44) ;  /* 0x0000004800249947 */ /* 0x002fea0003800000 */
.L_x_131:
[C---:B-1----:R-:W-:Y:S01]  /*2830*/  LEA R4, R11.reuse, UR37, 0x4 ;  /* 0x000000250b047c11 */ /* 0x042fe2000f8e20ff */
[----:B------:R-:W-:Y:S01]  /*2840*/  VIADD R0, R0, 0xa0 ;  /* 0x000000a000007836 */ /* 0x000fe20000000000 */
[----:B------:R-:W-:Y:S01]  /*2850*/  SEL R8, R8, RZ, P0 ;  /* 0x000000ff08087207 */ /* 0x000fe20000000000 */
[----:B------:R-:W-:-:S03]  /*2860*/  VIADD R11, R11, 0x1 ;  /* 0x000000010b0b7836 */ /* 0x000fc60000000000 */
[----:B------:R-:W1:Y:S01]  /*2870*/  LDS.128 R4, [R4+0x120] ;  /* 0x0001200004047984 */ /* 0x000e620000000c00 */
[----:B------:R-:W-:Y:S02]  /*2880*/  PRMT R0, RZ, 0x654, R0 ;  /* 0x00000654ff007816 */ /* 0x000fe40000000000 */
[C---:B------:R-:W-:Y:S01]  /*2890*/  ISETP.NE.AND P1, PT, R11.reuse, 0x2, PT ;  /* 0x000000020b00780c */ /* 0x040fe20003f25270 */
[----:B------:R-:W-:Y:S01]  /*28a0*/  @!PT LDS RZ, [RZ] ;  /* 0x00000000fffff984 */ /* 0x000fe20000000800 */
[----:B------:R-:W-:Y:S01]  /*28b0*/  @!PT LDS RZ, [RZ] ;  /* 0x00000000fffff984 */ /* 0x000fe20000000800 */
[----:B------:R-:W-:Y:S01]  /*28c0*/  @!PT LDS RZ, [RZ] ;  /* 0x00000000fffff984 */ /* 0x000fe20000000800 */
[----:B------:R-:W-:Y:S01]  /*28d0*/  @!PT LDS RZ, [RZ] ;  /* 0x00000000fffff984 */ /* 0x000fe20000000800 */
[----:B------:R2:W-:Y:S06]  /*28e0*/  MEMBAR.ALL.CTA ;  /* 0x0000000000007992 */ /* 0x0005ec0000008000 */
[----:B--2---:R-:W2:Y:S01]  /*28f0*/  FENCE.VIEW.ASYNC.S ;  /* 0x00000000000073c6 */ /* 0x004ea20000000000 */
[----:B------:R-:W-:Y:S01]  /*2900*/  SEL R11, R11, RZ, P1 ;  /* 0x000000ff0b0b7207 */ /* 0x000fe20000800000 */
[----:B--2---:R2:W-:Y:S01]  /*2910*/  SYNCS.ARRIVE.TRANS64.RED.A1T0 RZ, [R0+URZ], RZ ;  /* 0x000000ff00ff79a7 */ /* 0x0045e200081004ff */
[----:B-1----:R-:W-:-:S02]  /*2920*/  LOP3.LUT P3, RZ, R6, 0x1, RZ, 0xc0, !PT ;  /* 0x0000000106ff7812 */ /* 0x002fc4000786c0ff */
[----:B------:R-:W-:-:S04]  /*2930*/  SEL R4, RZ, 0x1, P1 ;  /* 0x00000001ff047807 */ /* 0x000fc80000800000 */
[----:B------:R-:W-:Y:S02]  /*2940*/  LOP3.LUT R10, R10, R4, RZ, 0x3c, !PT ;  /* 0x000000040a0a7212 */ /* 0x000fe400078e3cff */
[----:B--2---:R-:W-:-:S04]  /*2950*/  SEL R0, RZ, 0x1, P0 ;  /* 0x00000001ff007807 */ /* 0x004fc80000000000 */
[----:B------:R-:W-:Y:S01]  /*2960*/  LOP3.LUT R9, R9, R0, RZ, 0x3c, !PT ;  /* 0x0000000009097212 */ /* 0x000fe200078e3cff */
[----:B------:R-:W-:Y:S06]  /*2970*/  @P3 BRA `(.L_x_45) ;  /* 0xfffffffc002c3947 */ /* 0x000fec000383ffff */
[----:B------:R-:W-:Y:S01]  /*2980*/  ULEA UR5, UR6, UR37, 0x3 ;  /* 0x0000002506057291 */ /* 0x000fe2000f8e18ff */
[----:B------:R-:W-:-:S08]  /*2990*/  SHF.L.U32 R2, R12, 0x1f, RZ ;  /* 0x0000001f0c027819 */ /* 0x000fd000000006ff */
[----:B------:R-:W1:Y:S02]  /*29a0*/  SYNCS.PHASECHK.TRANS64 P0, [UR5+0xa0], R2 ;  /* 0x0000a002ff0075a7 */ /* 0x000e640008001005 */
[----:B-1----:R-:W-:Y:S05]  /*29b0*/  @P0 BRA `(.L_x_46) ;  /* 0x0000000000080947 */ /* 0x002fea0003800000 */
[----:B------:R-:W1:Y:S02]  /*29c0*/  SYNCS.PHASECHK.TRANS64.TRYWAIT P0, [UR5+0xa0], R2 ;  /* 0x0000a002ff0075a7 */ /* 0x000e640008001105 */
[----:B-1----:R-:W-:Y:S05]  /*29d0*/  @!P0 BRA `(.L_x_47) ;  /* 0x0000004400cc8947 */ /* 0x002fea0003800000 */
.L_x_46:
[----:B------:R-:W-:-:S04]  /*29e0*/  UIADD3 UR4, UPT, UPT, UR6, 0x1, URZ ;  /* 0x0000000106047890 */ /* 0x000fc8000fffe0ff */
[----:B------:R-:W-:-:S04]  /*29f0*/  UISETP.NE.AND UP0, UPT, UR4, 0x2, UPT ;  /* 0x000000020400788c */ /* 0x000fc8000bf05270 */
[----:B------:R-:W-:Y:S02]  /*2a00*/  USEL UR7, URZ, 0x1, UP0 ;  /* 0x00000001ff077887 */ /* 0x000fe40008000000 */
[----:B------:R-:W-:-:S04]  /*2a10*/  USEL UR4, UR4, URZ, UP0 ;  /* 0x000000ff04047287 */ /* 0x000fc80008000000 */
[----:B------:R-:W-:Y:S01]  /*2a20*/  ULEA UR4, UR4, UR37, 0x3 ;  /* 0x0000002504047291 */ /* 0x000fe2000f8e18ff */
[----:B-1----:R-:W-:-:S04]  /*2a30*/  LOP3.LUT R2, R12, UR7, RZ, 0x3c, !PT ;  /* 0x000000070c027c12 */ /* 0x002fc8000f8e3cff */
[----:B------:R-:W-:-:S04]  /*2a40*/  SHF.L.U32 R0, R2, 0x1f, RZ ;  /* 0x0000001f02007819 */ /* 0x000fc800000006ff */
[----:B------:R-:W1:Y:S02]  /*2a50*/  SYNCS.PHASECHK.TRANS64 P0, [UR4+0xa0], R0 ;  /* 0x0000a000ff0075a7 */ /* 0x000e640008001004 */
[----:B-1----:R-:W-:Y:S05]  /*2a60*/  @P0 EXIT ;  /* 0x000000000000094d */ /* 0x002fea0003800000 */
[----:B------:R-:W-:Y:S02]  /*2a70*/  SHF.L.U32 R2, R2, 0x1f, RZ ;  /* 0x0000001f02027819 */ /* 0x000fe400000006ff */
[----:B------:R-:W-:-:S07]  /*2a80*/  MOV R0, UR4 ;  /* 0x0000000400007c02 */ /* 0x000fce0008000f00 */
.L_x_48:
[----:B-1----:R1:W2:Y:S02]  /*2a90*/  SYNCS.PHASECHK.TRANS64.TRYWAIT P0, [R0+URZ+0xa0], R2 ;  /* 0x0000a002000075a7 */ /* 0x0022a400080011ff */
[----:B--2---:R-:W-:Y:S05]  /*2aa0*/  @!P0 NANOSLEEP.SYNCS 0x989680 ;  /* 0x009896800000895d */ /* 0x004fea0003900000 */
[----:B------:R-:W2:Y:S02]  /*2ab0*/  @!P0 SYNCS.PHASECHK.TRANS64 P0, [R0+URZ+0xa0], R2 ;  /* 0x0000a002000085a7 */ /* 0x000ea400080010ff */
[----:B--2---:R-:W-:Y:S05]  /*2ac0*/  @P0 EXIT ;  /* 0x000000000000094d */ /* 0x004fea0003800000 */
[----:B------:R-:W-:Y:S05]  /*2ad0*/  BRA `(.L_x_48) ;  /* 0xfffffffc00ec7947 */ /* 0x000fea000383ffff */
.L_x_41:
[----:B------:R-:W-:-:S09]  /*2ae0*/  UISETP.NE.AND UP1, UPT, UR8, URZ, UPT ;  /* 0x000000ff0800728c */ /* 0x000fd2000bf25270 */
[----:B------:R-:W-:Y:S05]  /*2af0*/  BRA.U UP1, `(.L_x_49) ;  /* 0x0000000d01947547 */ /* 0x000fea000b800000 */
[----:B------:R-:W-:Y:S01]  /*2b00*/  UMOV UR4, 0x40 ;  /* 0x0000004000047882 */ /* 0x000fe20000000000 */
[----:B------:R-:W-:Y:S01]  /*2b10*/  NOP ;  /* 0x0000000000007918 */ /* 0x000fe20000000000 */
[----:B------:R-:W-:Y:S01]  /*2b20*/  ULEA UR4, UR37, UR4, 0x18 ;  /* 0x0000000425047291 */ /* 0x000fe2000f8ec0ff */
[----:B------:R-:W-:Y:S02]  /*2b30*/  UMOV UR5, 0x400 ;  /* 0x0000040000057882 */ /* 0x000fe40000000000 */
[----:B------:R-:W-:-:S06]  /*2b40*/  ULEA UR37, UR37, UR5, 0x18 ;  /* 0x0000000525257291 */ /* 0x000fcc000f8ec0ff */
[----:B------:R-:W1:Y:S02]  /*2b50*/  LDS.U8 R0, [UR4+0x1c] ;  /* 0x00001c04ff007984 */ /* 0x000e640008000000 */
[----:B-1----:R-:W-:-:S13]  /*2b60*/  ISETP.NE.AND P0, PT, R0, RZ, PT ;  /* 0x000000ff0000720c */ /* 0x002fda0003f05270 */
[----:B------:R-:W-:Y:S05]  /*2b70*/  @P0 BRA `(.L_x_50) ;  /* 0x0000000000580947 */ /* 0x000fea0003800000 */
[----:B------:R-:W-:-:S13]  /*2b80*/  ELECT P0, URZ, PT ;  /* 0x0000000000ff782f */ /* 0x000fda0003800000 */
[----:B------:R-:W-:Y:S05]  /*2b90*/  @!P0 BRA `(.L_x_51) ;  /* 0x0000000000608947 */ /* 0x000fea0003800000 */
[----:B------:R-:W-:Y:S01]  /*2ba0*/  UMOV UR5, 0x10 ;  /* 0x0000001000057882 */ /* 0x000fe20000000000 */
[----:B------:R-:W-:Y:S01]  /*2bb0*/  HFMA2 R0, -RZ, RZ, 0, 5.9604644775390625e-08 ;  /* 0x00000001ff007431 */ /* 0x000fe200000001ff */
[----:B------:R-:W-:-:S03]  /*2bc0*/  MOV R2, 0xffff ;  /* 0x0000ffff00027802 */ /* 0x000fc60000000f00 */
[----:B------:R-:W-:Y:S04]  /*2bd0*/  DEPBAR.LE SB1, 0x36 ;  /* 0x00009d800000791a */ /* 0x000fe80000000000 */
[----:B------:R-:W1:Y:S02]  /*2be0*/  UTCATOMSWS.FIND_AND_SET.ALIGN UP0, UR5, UR5 ;  /* 0x00000005000575e3 */ /* 0x000e640008000800 */
[----:B-1----:R-:W-:Y:S01]  /*2bf0*/  MOV R3, UR5 ;  /* 0x0000000500037c02 */ /* 0x002fe20008000f00 */
[----:B------:R-:W-:Y:S06]  /*2c00*/  BRA.U UP0, `(.L_x_52) ;  /* 0x0000000100187547 */ /* 0x000fec000b800000 */
.L_x_53:
[----:B------:R-:W-:Y:S05]  /*2c10*/  NANOSLEEP 0x64 ;  /* 0x000000640000795d */ /* 0x000fea0003800000 */
[----:B------:R-:W-:-:S05]  /*2c20*/  UMOV UR5, 0x10 ;  /* 0x0000001000057882 */ /* 0x000fca0000000000 */
[----:B------:R-:W-:Y:S04]  /*2c30*/  DEPBAR.LE SB1, 0x36 ;  /* 0x00009d800000791a */ /* 0x000fe80000000000 */
[----:B------:R-:W1:Y:S02]  /*2c40*/  UTCATOMSWS.FIND_AND_SET.ALIGN UP0, UR5, UR5 ;  /* 0x00000005000575e3 */ /* 0x000e640008000800 */
[----:B-1----:R-:W-:Y:S01]  /*2c50*/  MOV R3, UR5 ;  /* 0x0000000500037c02 */ /* 0x002fe20008000f00 */
[----:B------:R-:W-:Y:S05]  /*2c60*/  BRA.U !UP0, `(.L_x_53) ;  /* 0xfffffffd08e87547 */ /* 0x000fea000b83ffff */
.L_x_52:
[-C--:B------:R-:W-:Y:S02]  /*2c70*/  SHF.L.U32 R2, R2, R3.reuse, RZ ;  /* 0x0000000302027219 */ /* 0x080fe400000006ff */
[----:B------:R-:W-:Y:S01]  /*2c80*/  SHF.L.U32 R0, R0, R3, RZ ;  /* 0x0000000300007219 */ /* 0x000fe200000006ff */
[----:B------:R-:W-:Y:S02]  /*2c90*/  IMAD.SHL.U32 R3, R3, 0x20, RZ ;  /* 0x0000002003037824 */ /* 0x000fe400078e00ff */
[----:B------:R1:W-:Y:S04]  /*2ca0*/  ATOMS.OR RZ, [UR4+0x14], R2 ;  /* 0x00001402ffff798c */ /* 0x0003e8000b000004 */
[----:B------:R1:W-:Y:S04]  /*2cb0*/  ATOMS.OR RZ, [UR4+0x18], R0 ;  /* 0x00001800ffff798c */ /* 0x0003e8000b000004 */
[----:B------:R1:W-:Y:S01]  /*2cc0*/  STS [UR37+0x140], R3 ;  /* 0x00014003ff007988 */ /* 0x0003e20008000825 */
[----:B------:R-:W-:Y:S05]  /*2cd0*/  BRA `(.L_x_51) ;  /* 0x0000000000107947 */ /* 0x000fea0003800000 */
.L_x_50:
[----:B------:R-:W-:Y:S02]  /*2ce0*/  MOV R0, 0xffffffff ;  /* 0xffffffff00007802 */ /* 0x000fe40000000f00 */
[----:B------:R-:W-:-:S03]  /*2cf0*/  MOV R2, 0x2d20 ;  /* 0x00002d2000027802 */ /* 0x000fc60000000f00 */
[----:B------:R1:W-:Y:S04]  /*2d00*/  STS [UR37+0x140], R0 ;  /* 0x00014000ff007988 */ /* 0x0003e80008000825 */
[----:B-1-3-5:R-:W-:Y:S05]  /*2d10*/  CALL.REL.NOINC `($__internal_1_$__cuda_sm10x_tcgen05_guardrail_trap_phase_invalid_during_alloc) ;  /* 0x0000004800a07944 */ /* 0x02afea0003c00000 */
.L_x_51:
[----:B------:R-:W-:Y:S05]  /*2d20*/  WARPSYNC.ALL ;  /* 0x0000000000007948 */ /* 0x000fea0003800000 */
[----:B------:R-:W2:Y:S01]  /*2d30*/  S2UR UR6, SR_CgaCtaId ;  /* 0x00000000000679c3 */ /* 0x000ea20000008800 */
[----:B------:R-:W-:Y:S01]  /*2d40*/  UMOV UR4, 0x400 ;  /* 0x0000040000047882 */ /* 0x000fe20000000000 */
[----:B------:R-:W-:-:S06]  /*2d50*/  NOP ;  /* 0x0000000000007918 */ /* 0x000fcc0000000000 */
[----:B------:R-:W-:Y:S06]  /*2d60*/  BAR.ARV 0x6, 0xa0 ;  /* 0x0182800000007b1d */ /* 0x000fec0000002000 */
[----:B------:R-:W4:Y:S01]  /*2d70*/  LDCU UR7, c[0x0][0x38c] ;  /* 0x00007180ff0777ac */ /* 0x000f220008000800 */
[----:B------:R-:W-:Y:S01]  /*2d80*/  IMAD.MOV.U32 R11, RZ, RZ, 0x1 ;  /* 0x00000001ff0b7424 */ /* 0x000fe200078e00ff */
[----:B------:R-:W-:Y:S01]  /*2d90*/  CS2R R8, SRZ ;  /* 0x0000000000087805 */ /* 0x000fe2000001ff00 */
[----:B------:R-:W-:Y:S01]  /*2da0*/  IMAD.MOV.U32 R10, RZ, RZ, RZ ;  /* 0x000000ffff0a7224 */ /* 0x000fe200078e00ff */
[----:B------:R-:W-:Y:S01]  /*2db0*/  UMOV UR18, URZ ;  /* 0x000000ff00127c82 */ /* 0x000fe20008000000 */
[----:B------:R-:W-:Y:S01]  /*2dc0*/  UMOV UR17, URZ ;  /* 0x000000ff00117c82 */ /* 0x000fe20008000000 */
[----:B------:R-:W-:Y:S01]  /*2dd0*/  UMOV UR22, 0x0 ;  /* 0x0000000000167882 */ /* 0x000fe20000000000 */
[----:B------:R-:W-:Y:S01]  /*2de0*/  UMOV UR23, 0x4100490 ;  /* 0x0410049000177882 */ /* 0x000fe20000000000 */
[----:B------:R-:W-:Y:S01]  /*2df0*/  UMOV UR20, 0x0 ;  /* 0x0000000000147882 */ /* 0x000fe20000000000 */
[----:B------:R-:W-:Y:S01]  /*2e00*/  UMOV UR21, 0x4100490 ;  /* 0x0410049000157882 */ /* 0x000fe20000000000 */
[----:B--2---:R-:W-:Y:S01]  /*2e10*/  ULEA UR6, UR6, UR4, 0x18 ;  /* 0x0000000406067291 */ /* 0x004fe2000f8ec0ff */
[----:B------:R-:W2:Y:S03]  /*2e20*/  LDCU UR4, c[0x0][0x38c] ;  /* 0x00007180ff0477ac */ /* 0x000ea60008000800 */
[----:B------:R-:W-:-:S02]  /*2e30*/  UIADD3 UR11, UPT, UPT, UR6, 0x3400, URZ ;  /* 0x00003400060b7890 */ /* 0x000fc4000fffe0ff */
[----:B----4-:R-:W-:-:S03]  /*2e40*/  UIADD3 UR7, UPT, UPT, UR7, 0x1f, URZ ;  /* 0x0000001f07077890 */ /* 0x010fc6000fffe0ff */
[----:B-1----:R-:W1:Y:S01]  /*2e50*/  LDS R0, [UR6+0x140] ;  /* 0x00014006ff007984 */ /* 0x002e620008000800 */
[----:B------:R-:W-:Y:S02]  /*2e60*/  UIADD3 UR12, UPT, UPT, UR6, 0x8400, URZ ;  /* 0x00008400060c7890 */ /* 0x000fe4000fffe0ff */
[----:B------:R-:W-:Y:S02]  /*2e70*/  USHF.R.S32.HI UR5, URZ, 0x1f, UR7 ;  /* 0x0000001fff057899 */ /* 0x000fe40008011407 */
[----:B------:R-:W-:Y:S02]  /*2e80*/  USHF.R.U32.HI UR11, URZ, 0x4, UR11 ;  /* 0x00000004ff0b7899 */ /* 0x000fe4000801160b */
[----:B------:R-:W-:Y:S02]  /*2e90*/  ULEA.HI UR5, UR5, UR7, URZ, 0x5 ;  /* 0x0000000705057291 */ /* 0x000fe4000f8f28ff */
[----:B------:R-:W-:Y:S02]  /*2ea0*/  USHF.R.U32.HI UR12, URZ, 0x4, UR12 ;  /* 0x00000004ff0c7899 */ /* 0x000fe4000801160c */
[----:B------:R-:W-:-:S02]  /*2eb0*/  USHF.R.S32.HI UR5, URZ, 0x5, UR5 ;  /* 0x00000005ff057899 */ /* 0x000fc40008011405 */
[----:B------:R-:W-:Y:S02]  /*2ec0*/  ULOP3.LUT UR11, UR11, 0x3fff, URZ, 0xc0, !UPT ;  /* 0x00003fff0b0b7892 */ /* 0x000fe4000f8ec0ff */
[----:B------:R-:W-:Y:S02]  /*2ed0*/  UISETP.LT.AND UP0, UPT, UR5, 0x1, UPT ;  /* 0x000000010500788c */ /* 0x000fe4000bf01270 */
[----:B------:R-:W-:Y:S02]  /*2ee0*/  ULOP3.LUT UR12, UR12, 0x3fff, URZ, 0xc0, !UPT ;  /* 0x00003fff0c0c7892 */ /* 0x000fe4000f8ec0ff */
[----:B------:R-:W-:Y:S02]  /*2ef0*/  USEL UR10, UR5, 0x1, !UP0 ;  /* 0x00000001050a7887 */ /* 0x000fe4000c000000 */
[----:B------:R-:W-:Y:S02]  /*2f00*/  ULOP3.LUT UR11, UR11, 0x10000, URZ, 0xfc, !UPT ;  /* 0x000100000b0b7892 */ /* 0x000fe4000f8efcff */
[----:B------:R-:W-:-:S02]  /*2f10*/  ULOP3.LUT UR12, UR12, 0x10000, URZ, 0xfc, !UPT ;  /* 0x000100000c0c7892 */ /* 0x000fc4000f8efcff */
[----:B------:R-:W-:Y:S02]  /*2f20*/  UIADD3 UR10, UPT, UPT, -UR10, URZ, URZ ;  /* 0x000000ff0a0a7290 */ /* 0x000fe4000fffe1ff */
[----:B--2---:R-:W-:Y:S01]  /*2f30*/  UISETP.GE.AND UP3, UPT, UR4, 0x1, UPT ;  /* 0x000000010400788c */ /* 0x004fe2000bf66270 */
[----:B-1----:R-:W-:-:S15]  /*2f40*/  R2UR UR19, R0 ;  /* 0x00000000001372ca */ /* 0x002fde00000e0000 */
.L_x_60:
[----:B------:R-:W-:Y:S02]  /*2f50*/  LEA R0, R10, UR6, 0x3 ;  /* 0x000000060a007c11 */ /* 0x000fe4000f8e18ff */
[----:B------:R-:W-:Y:S02]  /*2f60*/  SHF.L.U32 R2, R9, 0x1f, RZ ;  /* 0x0000001f09027819 */ /* 0x000fe400000006ff */
[----:B------:R-:W-:Y:S01]  /*2f70*/  PLOP3.LUT P0, PT, PT, PT, UP3, 0x80, 0x8 ;  /* 0x000000000008781c */ /* 0x000fe20003f0f038 */
[----:B------:R-:W-:Y:S01]  /*2f80*/  VIADD R3, R0, 0xa0 ;  /* 0x000000a000037836 */ /* 0x000fe20000000000 */
[----:B-1----:R-:W1:Y:S02]  /*2f90*/  SYNCS.PHASECHK.TRANS64.TRYWAIT P1, [R0+URZ+0x90], R2 ;  /* 0x00009002000075a7 */ /* 0x002e6400080211ff */
[----:B-1--4-:R-:W-:Y:S09]  /*2fa0*/  @!P1 BRA `(.L_x_54) ;  /* 0x0000004000709947 */ /* 0x012ff20003800000 */
.L_x_133:
[----:B------:R-:W-:Y:S01]  /*2fb0*/  LEA R4, R10, UR6, 0x4 ;  /* 0x000000060a047c11 */ /* 0x000fe2000f8e20ff */
[----:B------:R-:W-:Y:S01]  /*2fc0*/  @UP3 ULEA UR4, UR17, UR6, 0x3 ;  /* 0x0000000611043291 */ /* 0x000fe2000f8e18ff */
[----:B------:R-:W-:Y:S01]  /*2fd0*/  PLOP3.LUT P2, PT, PT, PT, PT, 0x80, 0x8 ;  /* 0x000000000008781c */ /* 0x000fe20003f4f070 */
[----:B------:R-:W-:Y:S01]  /*2fe0*/  ULEA UR8, UR18, UR6, 0x3 ;  /* 0x0000000612087291 */ /* 0x000fe2000f8e18ff */
[----:B------:R-:W-:Y:S02]  /*2ff0*/  PRMT R3, RZ, 0x654, R3 ;  /* 0x00000654ff037816 */ /* 0x000fe40000000003 */
[----:B------:R-:W2:Y:S01]  /*3000*/  LDS.128 R4, [R4+0x120] ;  /* 0x0001200004047984 */ /* 0x000ea20000000c00 */
[----:B-1----:R-:W-:Y:S02]  /*3010*/  @P0 SHF.L.U32 R2, R8, 0x1f, RZ ;  /* 0x0000001f08020819 */ /* 0x002fe400000006ff */
[----:B------:R-:W-:Y:S01]  /*3020*/  SHF.L.U32 R0, R11, 0x1f, RZ ;  /* 0x0000001f0b007819 */ /* 0x000fe200000006ff */
[----:B------:R-:W-:Y:S01]  /*3030*/  @!PT LDS RZ, [RZ] ;  /* 0x00000000fffff984 */ /* 0x000fe20000000800 */
[----:B------:R-:W-:Y:S01]  /*3040*/  @!PT LDS RZ, [RZ] ;  /* 0x00000000fffff984 */ /* 0x000fe20000000800 */
[----:B------:R-:W-:Y:S01]  /*3050*/  @!PT LDS RZ, [RZ] ;  /* 0x00000000fffff984 */ /* 0x000fe20000000800 */
[----:B------:R-:W-:Y:S01]  /*3060*/  @!PT LDS RZ, [RZ] ;  /* 0x00000000fffff984 */ /* 0x000fe20000000800 */
[----:B------:R1:W-:Y:S06]  /*3070*/  MEMBAR.ALL.CTA ;  /* 0x0000000000007992 */ /* 0x0003ec0000008000 */
[----:B-1----:R-:W1:Y:S02]  /*3080*/  FENCE.VIEW.ASYNC.S ;  /* 0x00000000000073c6 */ /* 0x002e640000000000 */
[----:B-1----:R1:W-:Y:S01]  /*3090*/  SYNCS.ARRIVE.TRANS64.RED.A1T0 RZ, [R3+URZ], RZ ;  /* 0x000000ff03ff79a7 */ /* 0x0023e200081004ff */
[----:B------:R1:W4:Y:S01]  /*30a0*/  @P0 SYNCS.PHASECHK.TRANS64.TRYWAIT P2, [UR4], R2 ;  /* 0x00000002ff0005a7 */ /* 0x0003220008041104 */
[----:B------:R-:W-:Y:S01]  /*30b0*/  ULEA.HI UR4, UR18, UR18, URZ, 0x1 ;  /* 0x0000001212047291 */ /* 0x000fe2000f8f08ff */
[----:B--2---:R-:W-:-:S03]  /*30c0*/  LOP3.LUT P1, RZ, R6, 0x1, RZ, 0xc0, !PT ;  /* 0x0000000106ff7812 */ /* 0x004fc6000782c0ff */
[----:B------:R-:W-:Y:S02]  /*30d0*/  USHF.L.U32 UR9, UR4, 0x5, URZ ;  /* 0x0000000504097899 */ /* 0x000fe400080006ff */
[----:B------:R-:W-:Y:S02]  /*30e0*/  ULOP3.LUT UR4, UR4, 0xffe, URZ, 0xc0, !UPT ;  /* 0x00000ffe04047892 */ /* 0x000fe4000f8ec0ff */
[----:B------:R-:W-:Y:S02]  /*30f0*/  ULOP3.LUT UR9, UR9, 0xffffffc0, URZ, 0xc0, !UPT ;  /* 0xffffffc009097892 */ /* 0x000fe4000f8ec0ff */
[----:B------:R-:W-:Y:S02]  /*3100*/  UIADD3 UR4, UPT, UPT, -UR4, UR18, URZ ;  /* 0x0000001204047290 */ /* 0x000fe4000fffe1ff */
[----:B------:R-:W-:Y:S01]  /*3110*/  UIADD3 UR9, UPT, UPT, UR19, UR9, URZ ;  /* 0x0000000913097290 */ /* 0x000fe2000fffe0ff */
[----:B------:R-:W2:Y:S03]  /*3120*/  SYNCS.PHASECHK.TRANS64.TRYWAIT P0, [UR8+0xd0], R0 ;  /* 0x0000d000ff0075a7 */ /* 0x000ea60008001108 */
[----:B------:R-:W-:Y:S01]  /*3130*/  ULEA UR9, UR4, UR9, 0x14 ;  /* 0x0000000904097291 */ /* 0x000fe2000f8ea0ff */
[----:B-12-4-:R-:W-:Y:S11]  /*3140*/  @!P0 BRA `(.L_x_55) ;  /* 0x00000040001c8947 */ /* 0x016ff60003800000 */
.L_x_135:
[----:B------:R-:W-:Y:S01]  /*3150*/  IADD3 R10, PT, PT, R10, 0x1, RZ ;  /* 0x000000010a0a7810 */ /* 0x000fe20007ffe0ff */
[----:B------:R-:W-:Y:S06]  /*3160*/  BRA.U !UP3, `(.L_x_56) ;  /* 0x000000010b987547 */ /* 0x000fec000b800000 */
[----:B------:R-:W-:Y:S01]  /*3170*/  UPLOP3.LUT UP4, UPT, UPT, UPT, UPT, 0x40, 0x4 ;  /* 0x000000000004789c */ /* 0x000fe20003f8e870 */
[----:B------:R-:W-:Y:S01]  /*3180*/  UMOV UR16, UR10 ;  /* 0x0000000a00107c82 */ /* 0x000fe20008000000 */
[----:B------:R-:W-:Y:S01]  /*3190*/  UMOV UR15, UR5 ;  /* 0x00000005000f7c82 */ /* 0x000fe20008000000 */
[----:B------:R-:W-:-:S08]  /*31a0*/  UMOV UR14, UR17 ;  /* 0x00000011000e7c82 */ /* 0x000fd00008000000 */
.L_x_59:
[----:B------:R-:W-:Y:S02]  /*31b0*/  UIADD3 UR16, UPT, UPT, UR16, 0x1, URZ ;  /* 0x0000000110107890 */ /* 0x000fe4000fffe0ff */
[----:B--2---:R-:W-:Y:S02]  /*31c0*/  ULEA UR7, UR14, UR6, 0x3 ;  /* 0x000000060e077291 */ /* 0x004fe4000f8e18ff */
[----:B------:R-:W-:Y:S01]  /*31d0*/  UISETP.NE.AND UP0, UPT, UR16, URZ, UPT ;  /* 0x000000ff1000728c */ /* 0x000fe2000bf05270 */
[----:B----4-:R-:W-:Y:S10]  /*31e0*/  @P2 BRA `(.L_x_57) ;  /* 0x00000000000c2947 */ /* 0x010ff40003800000 */
[----:B-1----:R-:W-:Y:S04]  /*31f0*/  SHF.L.U32 R2, R8, 0x1f, RZ ;  /* 0x0000001f08027819 */ /* 0x002fe800000006ff */
[----:B------:R-:W1:Y:S02]  /*3200*/  SYNCS.PHASECHK.TRANS64.TRYWAIT P0, [UR7], R2 ;  /* 0x00000002ff0075a7 */ /* 0x000e640008001107 */
[----:B-1----:R-:W-:Y:S05]  /*3210*/  @!P0 BRA `(.L_x_58) ;  /* 0x0000004000008947 */ /* 0x002fea0003800000 */
.L_x_57:
[----:B------:R-:W-:Y:S01]  /*3220*/  UISETP.NE.AND UP1, UPT, UR15, 0x1, UPT ;  /* 0x000000010f00788c */ /* 0x000fe2000bf25270 */
[----:B------:R-:W-:Y:S01]  /*3230*/  PLOP3.LUT P2, PT, PT, PT, PT, 0x80, 0x8 ;  /* 0x000000000008781c */ /* 0x000fe20003f4f070 */
[----:B------:R-:W-:Y:S02]  /*3240*/  UIADD3 UR17, UPT, UPT, UR14, 0x1, URZ ;  /* 0x000000010e117890 */ /* 0x000fe4000fffe0ff */
[----:B------:R-:W-:Y:S02]  /*3250*/  ULEA UR24, UR14, UR12, 0x8 ;  /* 0x0000000c0e187291 */ /* 0x000fe4000f8e40ff */
[----:B------:R-:W-:Y:S01]  /*3260*/  UISETP.NE.AND UP2, UPT, UR17, 0x5, UPT ;  /* 0x000000051100788c */ /* 0x000fe2000bf45270 */
[----:B------:R-:W-:Y:S01]  /*3270*/  PLOP3.LUT P0, PT, PT, PT, UP1, 0x80, 0x8 ;  /* 0x000000000008781c */ /* 0x000fe20003f0f018 */
[----:B------:R-:W-:Y:S02]  /*3280*/  ULEA UR26, UR14, UR11, 0x8 ;  /* 0x0000000b0e1a7291 */ /* 0x000fe4000f8e40ff */
[----:B------:R-:W-:Y:S02]  /*3290*/  USEL UR13, URZ, 0x1, UP2 ;  /* 0x00000001ff0d7887 */ /* 0x000fe40009000000 */
[----:B------:R-:W-:Y:S02]  /*32a0*/  USEL UR17, UR17, URZ, UP2 ;  /* 0x000000ff11117287 */ /* 0x000fe40009000000 */
[----:B------:R-:W-:Y:S02]  /*32b0*/  UIADD3 UR30, UPT, UPT, UR24, 0x2, URZ ;  /* 0x00000002181e7890 */ /* 0x000fe4000fffe0ff */
[----:B------:R-:W-:Y:S01]  /*32c0*/  @UP1 ULEA UR4, UR17, UR6, 0x3 ;  /* 0x0000000611041291 */ /* 0x000fe2000f8e18ff */
[----:B------:R-:W-:Y:S01]  /*32d0*/  LOP3.LUT R8, R8, UR13, RZ, 0x3c, !PT ;  /* 0x0000000d08087c12 */ /* 0x000fe2000f8e3cff */
[----:B------:R-:W-:Y:S02]  /*32e0*/  UIADD3 UR28, UPT, UPT, UR26, 0x2, URZ ;  /* 0x000000021a1c7890 */ /* 0x000fe4000fffe0ff */
[----:B------:R-:W-:Y:S01]  /*32f0*/  UIADD3 UR7, UPT, UPT, UR7, 0x28, URZ ;  /* 0x0000002807077890 */ /* 0x000fe2000fffe0ff */
[----:B-1----:R-:W-:Y:S01]  /*3300*/  @P0 SHF.L.U32 R0, R8, 0x1f, RZ ;  /* 0x0000001f08000819 */ /* 0x002fe200000006ff */
[----:B------:R-:W-:Y:S01]  /*3310*/  UMOV UR25, 0x80004020 ;  /* 0x8000402000197882 */ /* 0x000fe20000000000 */
[----:B------:R-:W-:Y:S01]  /*3320*/  UMOV UR27, 0x80004020 ;  /* 0x80004020001b7882 */ /* 0x000fe20000000000 */
[----:B------:R-:W-:Y:S01]  /*3330*/  UMOV UR31, 0x80004020 ;  /* 0x80004020001f7882 */ /* 0x000fe20000000000 */
[----:B------:R2:W4:Y:S01]  /*3340*/  @P0 SYNCS.PHASECHK.TRANS64.TRYWAIT P2, [UR4], R0 ;  /* 0x00000000ff0005a7 */ /* 0x0005220008041104 */
[----:B------:R-:W-:Y:S01]  /*3350*/  UIADD3 UR15, UPT, UPT, UR15, -0x1, URZ ;  /* 0xffffffff0f0f7890 */ /* 0x000fe2000fffe0ff */
[----:B------:R2:W-:Y:S01]  /*3360*/  UTCHMMA gdesc[UR26], gdesc[UR24], tmem[UR9], tmem[UR22], idesc[UR23], UP4 ;  /* 0x00ff16181a0075ea */ /* 0x0005e2000a000009 */
[----:B------:R-:W-:Y:S01]  /*3370*/  UPLOP3.LUT UP4, UPT, UPT, UPT, UPT, 0x80, 0x8 ;  /* 0x000000000008789c */ /* 0x000fe20003f8f070 */
[----:B------:R-:W-:Y:S01]  /*3380*/  UMOV UR29, 0x80004020 ;  /* 0x80004020001d7882 */ /* 0x000fe20000000000 */
[----:B------:R-:W-:Y:S01]  /*3390*/  UMOV UR14, UR17 ;  /* 0x00000011000e7c82 */ /* 0x000fe20008000000 */
[----:B------:R2:W-:Y:S01]  /*33a0*/  UTCHMMA gdesc[UR28], gdesc[UR30], tmem[UR9], tmem[UR20], idesc[UR21], UPT ;  /* 0x00ff141e1c0075ea */ /* 0x0005e2000b800009 */
[----:B------:R2:W-:Y:S01]  /*33b0*/  UTCBAR [UR7], URZ ;  /* 0x000000ff070073e9 */ /* 0x0005e200080000ff */
[----:B------:R-:W-:Y:S06]  /*33c0*/  BRA.U UP0, `(.L_x_59) ;  /* 0xfffffffd00787547 */ /* 0x000fec000b83ffff */
.L_x_56:
[----:B------:R-:W-:Y:S01]  /*33d0*/  UIADD3 UR18, UPT, UPT, UR18, 0x1, URZ ;  /* 0x0000000112127890 */ /* 0x000fe2000fffe0ff */
[C---:B------:R-:W-:Y:S01]  /*33e0*/  ISETP.NE.AND P0, PT, R10.reuse, 0x2, PT ;  /* 0x000000020a00780c */ /* 0x040fe20003f05270 */
[----:B------:R-:W-:Y:S02]  /*33f0*/  UIADD3 UR8, UPT, UPT, UR8, 0xb0, URZ ;  /* 0x000000b008087890 */ /* 0x000fe4000fffe0ff */
[----:B------:R-:W-:Y:S01]  /*3400*/  UISETP.NE.AND UP0, UPT, UR18, 0x4, UPT ;  /* 0x000000041200788c */ /* 0x000fe2000bf05270 */
[----:B-12---:R-:W-:Y:S02]  /*3410*/  SEL R0, RZ, 0x1, P0 ;  /* 0x00000001ff007807 */ /* 0x006fe40000000000 */
[----:B------:R-:W-:Y:S01]  /*3420*/  SEL R10, R10, RZ, P0 ;  /* 0x000000ff0a0a7207 */ /* 0x000fe20000000000 */
[----:B------:R-:W-:Y:S01]  /*3430*/  USEL UR4, URZ, 0x1, UP0 ;  /* 0x00000001ff047887 */ /* 0x000fe20008000000 */
[----:B------:R-:W-:Y:S01]  /*3440*/  LOP3.LUT R9, R9, R0, RZ, 0x3c, !PT ;  /* 0x0000000009097212 */ /* 0x000fe200078e3cff */
[----:B------:R-:W-:Y:S01]  /*3450*/  USEL UR18, UR18, URZ, UP0 ;  /* 0x000000ff12127287 */ /* 0x000fe20008000000 */
[----:B------:R1:W-:Y:S03]  /*3460*/  UTCBAR [UR8], URZ ;  /* 0x000000ff080073e9 */ /* 0x0003e600080000ff */
[----:B------:R-:W-:Y:S01]  /*3470*/  LOP3.LUT R11, R11, UR4, RZ, 0x3c, !PT ;  /* 0x000000040b0b7c12 */ /* 0x000fe2000f8e3cff */
[----:B------:R-:W-:Y:S07]  /*3480*/  @P1 BRA `(.L_x_60) ;  /* 0xfffffff800b01947 */ /* 0x000fee000383ffff */
[----:B------:R-:W2:Y:S01]  /*3490*/  S2UR UR4, SR_CgaCtaId ;  /* 0x00000000000479c3 */ /* 0x000ea20000008800 */
[----:B------:R-:W-:Y:S01]  /*34a0*/  ELECT P0, URZ, PT ;  /* 0x0000000000ff782f */ /* 0x000fe20003800000 */
[----:B------:R-:W-:Y:S01]  /*34b0*/  IMAD.MOV.U32 R0, RZ, RZ, 0x1 ;  /* 0x00000001ff007424 */ /* 0x000fe200078e00ff */
[----:B------:R-:W-:Y:S01]  /*34c0*/  UIADD3 UR6, UPT, UPT, UR6, 0xd0, URZ ;  /* 0x000000d006067890 */ /* 0x000fe2000fffe0ff */
[----:B------:R-:W-:Y:S01]  /*34d0*/  SHF.L.U32 R2, R11, 0x1f, RZ ;  /* 0x0000001f0b027819 */ /* 0x000fe200000006ff */
[----:B------:R-:W-:-:S03]  /*34e0*/  UMOV UR5, 0x40 ;  /* 0x0000004000057882 */ /* 0x000fc60000000000 */
[----:B------:R-:W-:Y:S01]  /*34f0*/  UVIRTCOUNT.DEALLOC.SMPOOL 0x80 ;  /* 0x000000800000784c */ /* 0x000fe20000000000 */
[----:B--2---:R-:W-:Y:S02]  /*3500*/  ULEA UR4, UR4, UR5, 0x18 ;  /* 0x0000000504047291 */ /* 0x004fe4000f8ec0ff */
[----:B------:R-:W-:-:S07]  /*3510*/  ULEA UR5, UR18, UR6, 0x3 ;  /* 0x0000000612057291 */ /* 0x000fce000f8e18ff */
[----:B------:R2:W-:Y:S02]  /*3520*/  @P0 STS.U8 [UR4+0x1c], R0 ;  /* 0x00001c00ff000988 */ /* 0x0005e40008000004 */
[----:B------:R-:W3:Y:S02]  /*3530*/  SYNCS.PHASECHK.TRANS64.TRYWAIT P0, [UR5], R2 ;  /* 0x00000002ff0075a7 */ /* 0x000ee40008001105 */
[----:B--23--:R-:W-:Y:S05]  /*3540*/  @!P0 BRA `(.L_x_61) ;  /* 0x0000003c004c8947 */ /* 0x00cfea0003800000 */
.L_x_138:
[----:B------:R-:W-:-:S04]  /*3550*/  UIADD3 UR7, UPT, UPT, UR18, 0x1, URZ ;  /* 0x0000000112077890 */ /* 0x000fc8000fffe0ff */
[----:B------:R-:W-:-:S04]  /*3560*/  UISETP.NE.AND UP0, UPT, UR7, 0x4, UPT ;  /* 0x000000040700788c */ /* 0x000fc8000bf05270 */
[----:B-1----:R-:W-:Y:S02]  /*3570*/  USEL UR8, URZ, 0x1, UP0 ;  /* 0x00000001ff087887 */ /* 0x002fe40008000000 */
[----:B------:R-:W-:-:S04]  /*3580*/  USEL UR7, UR7, URZ, UP0 ;  /* 0x000000ff07077287 */ /* 0x000fc80008000000 */
[----:B------:R-:W-:Y:S01]  /*3590*/  ULEA UR5, UR7, UR6, 0x3 ;  /* 0x0000000607057291 */ /* 0x000fe2000f8e18ff */
[----:B--2---:R-:W-:-:S04]  /*35a0*/  LOP3.LUT R2, R11, UR8, RZ, 0x3c, !PT ;  /* 0x000000080b027c12 */ /* 0x004fc8000f8e3cff */
[----:B------:R-:W-:-:S04]  /*35b0*/  SHF.L.U32 R3, R2, 0x1f, RZ ;  /* 0x0000001f02037819 */ /* 0x000fc800000006ff */
[----:B------:R-:W1:Y:S02]  /*35c0*/  SYNCS.PHASECHK.TRANS64.TRYWAIT P0, [UR5], R3 ;  /* 0x00000003ff0075a7 */ /* 0x000e640008001105 */
[----:B-1----:R-:W-:Y:S05]  /*35d0*/  @!P0 BRA `(.L_x_62) ;  /* 0x0000003c00408947 */ /* 0x002fea0003800000 */
.L_x_140:
        /* <DEDUP_REMOVED lines=9> */
.L_x_142:
[----:B------:R-:W-:-:S04]  /*3670*/  UIADD3 UR7, UPT, UPT, UR7, 0x1, URZ ;  /* 0x0000000107077890 */ /* 0x000fc8000fffe0ff */
[----:B------:R-:W-:-:S04]  /*3680*/  UISETP.NE.AND UP0, UPT, UR7, 0x4, UPT ;  /* 0x000000040700788c */ /* 0x000fc8000bf05270 */
[----:B------:R-:W-:Y:S02]  /*3690*/  USEL UR5, URZ, 0x1, UP0 ;  /* 0x00000001ff057887 */ /* 0x000fe40008000000 */
[----:B------:R-:W-:-:S04]  /*36a0*/  USEL UR7, UR7, URZ, UP0 ;  /* 0x000000ff07077287 */ /* 0x000fc80008000000 */
[----:B------:R-:W-:Y:S01]  /*36b0*/  ULEA UR7, UR7, UR6, 0x3 ;  /* 0x0000000607077291 */ /* 0x000fe2000f8e18ff */
[----:B------:R-:W-:-:S04]  /*36c0*/  LOP3.LUT R2, R2, UR5, RZ, 0x3c, !PT ;  /* 0x0000000502027c12 */ /* 0x000fc8000f8e3cff */
[----:B------:R-:W-:-:S04]  /*36d0*/  SHF.L.U32 R2, R2, 0x1f, RZ ;  /* 0x0000001f02027819 */ /* 0x000fc800000006ff */
[----:B------:R-:W2:Y:S02]  /*36e0*/  SYNCS.PHASECHK.TRANS64.TRYWAIT P0, [UR7], R2 ;  /* 0x00000002ff0075a7 */ /* 0x000ea40008001107 */
[----:B--2---:R-:W-:Y:S05]  /*36f0*/  @!P0 BRA `(.L_x_64) ;  /* 0x0000003c00288947 */ /* 0x004fea0003800000 */
.L_x_144:
[----:B------:R-:W-:Y:S01]  /*3700*/  NOP ;  /* 0x0000000000007918 */ /* 0x000fe20000000000 */
[----:B-1----:R-:W1:Y:S01]  /*3710*/  LDS R0, [UR4+0x14] ;  /* 0x00001404ff007984 */ /* 0x002e620008000800 */
[----:B------:R-:W-:Y:S01]  /*3720*/  ULOP3.LUT UR6, UR19, 0xffff, URZ, 0xc0, !UPT ;  /* 0x0000ffff13067892 */ /* 0x000fe2000f8ec0ff */
[----:B------:R-:W-:Y:S01]  /*3730*/  UMOV UR8, 0xffff ;  /* 0x0000ffff00087882 */ /* 0x000fe20000000000 */
[----:B------:R-:W-:Y:S02]  /*3740*/  UMOV UR5, 0x1 ;  /* 0x0000000100057882 */ /* 0x000fe40000000000 */
[----:B------:R-:W-:-:S04]  /*3750*/  USHF.R.U32.HI UR6, URZ, 0x5, UR6 ;  /* 0x00000005ff067899 */ /* 0x000fc80008011606 */
[----:B------:R-:W-:Y:S02]  /*3760*/  USHF.L.U32 UR8, UR8, UR6, URZ ;  /* 0x0000000608087299 */ /* 0x000fe400080006ff */
[----:B------:R-:W-:-:S04]  /*3770*/  USHF.L.U32 UR5, UR5, UR6, URZ ;  /* 0x0000000605057299 */ /* 0x000fc800080006ff */
[----:B-1----:R-:W-:-:S04]  /*3780*/  LOP3.LUT R0, R0, UR8, RZ, 0xc0, !PT ;  /* 0x0000000800007c12 */ /* 0x002fc8000f8ec0ff */
[----:B------:R-:W-:-:S13]  /*3790*/  ISETP.NE.AND P0, PT, R0, UR8, PT ;  /* 0x0000000800007c0c */ /* 0x000fda000bf05270 */
[----:B------:R-:W-:Y:S05]  /*37a0*/  @P0 BRA `(.L_x_65) ;  /* 0x0000000000580947 */ /* 0x000fea0003800000 */
[----:B------:R-:W1:Y:S02]  /*37b0*/  LDS R0, [UR4+0x18] ;  /* 0x00001804ff007984 */ /* 0x000e640008000800 */
[----:B-1----:R-:W-:-:S04]  /*37c0*/  LOP3.LUT R0, R0, UR5, RZ, 0xc0, !PT ;  /* 0x0000000500007c12 */ /* 0x002fc8000f8ec0ff */
[----:B------:R-:W-:-:S13]  /*37d0*/  ISETP.NE.AND P0, PT, R0, UR5, PT ;  /* 0x0000000500007c0c */ /* 0x000fda000bf05270 */
[----:B------:R-:W-:Y:S05]  /*37e0*/  @P0 BRA `(.L_x_66) ;  /* 0x00000000003c0947 */ /* 0x000fea0003800000 */
[----:B------:R-:W1:Y:S01]  /*37f0*/  S2R R2, SR_LANEID ;  /* 0x0000000000027919 */ /* 0x000e620000000000 */
[----:B------:R-:W-:Y:S01]  /*3800*/  ULOP3.LUT UR8, URZ, UR8, URZ, 0x33, !UPT ;  /* 0x00000008ff087292 */ /* 0x000fe2000f8e33ff */
[----:B------:R-:W-:Y:S02]  /*3810*/  VOTEU.ANY UR7, UPT, PT ;  /* 0x0000000000077886 */ /* 0x000fe400038e0100 */
[----:B------:R-:W-:-:S03]  /*3820*/  UFLO.U32 UR7, UR7 ;  /* 0x00000007000772bd */ /* 0x000fc600080e0000 */
[----:B------:R-:W-:-:S04]  /*3830*/  IMAD.U32 R0, RZ, RZ, UR8 ;  /* 0x00000008ff007e24 */ /* 0x000fc8000f8e00ff */
[----:B------:R2:W3:Y:S02]  /*3840*/  REDUX UR6, R0 ;  /* 0x00000000000673c4 */ /* 0x0004e40000000000 */
[----:B------:R1:W-:Y:S02]  /*3850*/  UTCATOMSWS.AND URZ, UR8 ;  /* 0x0000000800ff79e3 */ /* 0x0003e40008000000 */
[----:B-1----:R-:W-:Y:S02]  /*3860*/  ISETP.EQ.U32.AND P0, PT, R2, UR7, PT ;  /* 0x0000000702007c0c */ /* 0x002fe4000bf02070 */
[----:B--2---:R-:W-:Y:S02]  /*3870*/  LOP3.LUT R0, RZ, UR5, RZ, 0x33, !PT ;  /* 0x00000005ff007c12 */ /* 0x004fe4000f8e33ff */
[----:B---3--:R-:W-:Y:S02]  /*3880*/  MOV R2, UR6 ;  /* 0x0000000600027c02 */ /* 0x008fe40008000f00 */
[----:B------:R-:W1:Y:S07]  /*3890*/  REDUX UR5, R0 ;  /* 0x00000000000573c4 */ /* 0x000e6e0000000000 */
[----:B------:R2:W-:Y:S01]  /*38a0*/  @P0 ATOMS.AND RZ, [UR4+0x14], R2 ;  /* 0x00001402ffff098c */ /* 0x0005e2000a800004 */
[----:B-1----:R-:W-:-:S05]  /*38b0*/  IMAD.U32 R0, RZ, RZ, UR5 ;  /* 0x00000005ff007e24 */ /* 0x002fca000f8e00ff */
[----:B------:R2:W-:Y:S01]  /*38c0*/  @P0 ATOMS.AND RZ, [UR4+0x18], R0 ;  /* 0x00001800ffff098c */ /* 0x0005e2000a800004 */
[----:B------:R-:W-:Y:S05]  /*38d0*/  BRA `(.L_x_67) ;  /* 0x0000000000147947 */ /* 0x000fea0003800000 */
.L_x_66:
[----:B------:R-:W-:Y:S02]  /*38e0*/  MOV R2, 0x3900 ;  /* 0x0000390000027802 */ /* 0x000fe40000000f00 */
[----:B----45:R-:W-:Y:S05]  /*38f0*/  CALL.REL.NOINC `($__internal_0_$__cuda_sm10x_tcgen05_guardrail_trap_col_being_dealloced_not_returned_by_alloc) ;  /* 0x0000003c009c7944 */ /* 0x030fea0003c00000 */
[----:B------:R-:W-:Y:S05]  /*3900*/  BRA `(.L_x_67) ;  /* 0x0000000000087947 */ /* 0x000fea0003800000 */
.L_x_65:
[----:B------:R-:W-:Y:S02]  /*3910*/  MOV R2, 0x3930 ;  /* 0x0000393000027802 */ /* 0x000fe40000000f00 */
[----:B----45:R-:W-:Y:S05]  /*3920*/  CALL.REL.NOINC `($__internal_2_$__cuda_sm10x_tcgen05_guardrail_trap_unallocated_columns_being_dealloced) ;  /* 0x0000003c00a87944 */ /* 0x030fea0003c00000 */
.L_x_67:
[----:B------:R-:W-:Y:S01]  /*3930*/  NOP ;  /* 0x0000000000007918 */ /* 0x000fe20000000000 */
[----:B------:R-:W-:Y:S05]  /*3940*/  EXIT ;  /* 0x000000000000794d */ /* 0x000fea0003800000 */
.L_x_49:
[----:B------:R-:W-:-:S09]  /*3950*/  UISETP.NE.OR UP2, UPT, UR8, 0x3, !UP2 ;  /* 0x000000030800788c */ /* 0x000fd2000d745670 */
[----:B------:R-:W-:Y:S05]  /*3960*/  BRA.U UP2, `(.L_x_68) ;  /* 0x0000000d02ac7547 */ /* 0x000fea000b800000 */
[----:B------:R-:W1:Y:S01]  /*3970*/  LDC R0, c[0x0][0xb30] ;  /* 0x0002cc00ff007b82 */ /* 0x000e620000000800 */
[----:B------:R-:W2:Y:S01]  /*3980*/  LDCU.64 UR8, c[0x0][0x888] ;  /* 0x00011100ff0877ac */ /* 0x000ea20008000a00 */
[----:B------:R-:W-:Y:S01]  /*3990*/  IMAD.MOV.U32 R32, RZ, RZ, 0x1 ;  /* 0x00000001ff207424 */ /* 0x000fe200078e00ff */
[----:B------:R-:W-:Y:S01]  /*39a0*/  CS2R R28, SRZ ;  /* 0x00000000001c7805 */ /* 0x000fe2000001ff00 */
[----:B------:R-:W-:Y:S01]  /*39b0*/  IMAD.MOV.U32 R25, RZ, RZ, 0x1000 ;  /* 0x00001000ff197424 */ /* 0x000fe200078e00ff */
[----:B------:R-:W4:Y:S03]  /*39c0*/  LDCU.64 UR4, c[0x0][0x890] ;  /* 0x00011200ff0477ac */ /* 0x000f260008000a00 */
[----:B------:R-:W3:Y:S01]  /*39d0*/  LDC R24, c[0x0][0x370] ;  /* 0x0000dc00ff187b82 */ /* 0x000ee20000000800 */
[----:B------:R-:W-:Y:S01]  /*39e0*/  UMOV UR7, 0x400 ;  /* 0x0000040000077882 */ /* 0x000fe20000000000 */
[----:B------:R-:W-:-:S02]  /*39f0*/  UPLOP3.LUT UP1, UPT, UPT, UPT, UPT, 0x40, 0x4 ;  /* 0x000000000004789c */ /* 0x000fc40003f2e870 */
[----:B------:R-:W-:Y:S01]  /*3a00*/  ULEA UR7, UR37, UR7, 0x18 ;  /* 0x0000000725077291 */ /* 0x000fe2000f8ec0ff */
[----:B------:R-:W-:-:S03]  /*3a10*/  UMOV UR13, URZ ;  /* 0x000000ff000d7c82 */ /* 0x000fc60008000000 */
[----:B------:R-:W3:Y:S01]  /*3a20*/  LDC R3, c[0x0][0xb0c] ;  /* 0x0002c300ff037b82 */ /* 0x000ee20000000800 */
[----:B--2---:R-:W-:Y:S02]  /*3a30*/  UISETP.NE.U32.AND UP3, UPT, UR8, URZ, UPT ;  /* 0x000000ff0800728c */ /* 0x004fe4000bf65070 */
[----:B----4-:R-:W-:-:S05]  /*3a40*/  UISETP.NE.U32.AND UP4, UPT, UR4, URZ, UPT ;  /* 0x000000ff0400728c */ /* 0x010fca000bf85070 */
[----:B------:R-:W2:Y:S01]  /*3a50*/  LDC R22, c[0x0][0xb20] ;  /* 0x0002c800ff167b82 */ /* 0x000ea20000000800 */
[----:B-1----:R-:W-:Y:S01]  /*3a60*/  ISETP.NE.AND P1, PT, R0, 0x1, PT ;  /* 0x000000010000780c */ /* 0x002fe20003f25270 */
[----:B------:R-:W-:Y:S02]  /*3a70*/  UISETP.NE.AND.EX UP3, UPT, UR9, URZ, UPT, UP3 ;  /* 0x000000ff0900728c */ /* 0x000fe4000bf65330 */
[----:B------:R-:W-:-:S04]  /*3a80*/  UISETP.NE.AND.EX UP4, UPT, UR5, URZ, UPT, UP4 ;  /* 0x000000ff0500728c */ /* 0x000fc8000bf85340 */
[----:B------:R-:W1:Y:S08]  /*3a90*/  LDC.64 R30, c[0x0][0x348] ;  /* 0x0000d200ff1e7b82 */ /* 0x000e700000000a00 */
[----:B------:R-:W4:Y:S08]  /*3aa0*/  LDC.64 R14, c[0x0][0xb10] ;  /* 0x0002c400ff0e7b82 */ /* 0x000f300000000a00 */
[----:B------:R-:W1:Y:S08]  /*3ab0*/  LDC.64 R6, c[0x0][0xb18] ;  /* 0x0002c600ff067b82 */ /* 0x000e700000000a00 */
[----:B------:R-:W1:Y:S08]  /*3ac0*/  LDC.64 R4, c[0x0][0xb28] ;  /* 0x0002ca00ff047b82 */ /* 0x000e700000000a00 */
[----:B--23--:R-:W1:Y:S02]  /*3ad0*/  LDC R23, c[0x0][0x374] ;  /* 0x0000dd00ff177b82 */ /* 0x00ce640000000800 */
.L_x_77:
[C---:B------:R-:W-:Y:S02]  /*3ae0*/  LEA R0, R29.reuse, UR7, 0x3 ;  /* 0x000000071d007c11 */ /* 0x040fe4000f8e18ff */
[----:B------:R-:W-:Y:S02]  /*3af0*/  SHF.L.U32 R2, R28, 0x1f, RZ ;  /* 0x0000001f1c027819 */ /* 0x000fe400000006ff */
[----:B------:R-:W-:Y:S02]  /*3b00*/  LEA R16, R29, UR7, 0x4 ;  /* 0x000000071d107c11 */ /* 0x000fe4000f8e20ff */
[----:B--2---:R-:W2:Y:S02]  /*3b10*/  SYNCS.PHASECHK.TRANS64.TRYWAIT P0, [R0+URZ+0x90], R2 ;  /* 0x00009002000075a7 */ /* 0x004ea400080011ff */
[----:B--2---:R-:W-:Y:S05]  /*3b20*/  @!P0 BRA `(.L_x_69) ;  /* 0x0000003800348947 */ /* 0x004fea0003800000 */
.L_x_145:
[----:B------:R-:W-:Y:S01]  /*3b30*/  ISETP.GE.AND P0, PT, R26, 0x1, PT ;  /* 0x000000011a00780c */ /* 0x000fe20003f06270 */
[----:B------:R-:W3:Y:S01]  /*3b40*/  LDS.128 R16, [R16+0x120] ;  /* 0x0001200010107984 */ /* 0x000ee20000000c00 */
[----:B--2---:R-:W-:Y:S01]  /*3b50*/  VIADD R0, R0, 0xa0 ;  /* 0x000000a000007836 */ /* 0x004fe20000000000 */
[----:B------:R-:W-:Y:S01]  /*3b60*/  @!PT LDS RZ, [RZ] ;  /* 0x00000000fffff984 */ /* 0x000fe20000000800 */
[----:B------:R-:W-:Y:S01]  /*3b70*/  @!PT LDS RZ, [RZ] ;  /* 0x00000000fffff984 */ /* 0x000fe20000000800 */
[----:B------:R-:W-:Y:S01]  /*3b80*/  @!PT LDS RZ, [RZ] ;  /* 0x00000000fffff984 */ /* 0x000fe20000000800 */
[----:B------:R-:W-:Y:S01]  /*3b90*/  @!PT LDS RZ, [RZ] ;  /* 0x00000000fffff984 */ /* 0x000fe20000000800 */
[----:B------:R2:W-:Y:S06]  /*3ba0*/  MEMBAR.ALL.CTA ;  /* 0x0000000000007992 */ /* 0x0005ec0000008000 */
[----:B--2---:R-:W2:Y:S01]  /*3bb0*/  FENCE.VIEW.ASYNC.S ;  /* 0x00000000000073c6 */ /* 0x004ea20000000000 */
[----:B------:R-:W-:Y:S04]  /*3bc0*/  PRMT R0, RZ, 0x654, R0 ;  /* 0x00000654ff007816 */ /* 0x000fe80000000000 */
[----:B--2---:R2:W-:Y:S01]  /*3bd0*/  SYNCS.ARRIVE.TRANS64.RED.A1T0 RZ, [R0+URZ], RZ ;  /* 0x000000ff00ff79a7 */ /* 0x0045e200081004ff */
[----:B---3--:R-:W-:Y:S11]  /*3be0*/  LOP3.LUT P3, RZ, R18, 0x1, RZ, 0xc0, !PT ;  /* 0x0000000112ff7812 */ /* 0x008ff6000786c0ff */
[----:B------:R-:W-:Y:S02]  /*3bf0*/  @!UPT UIADD3 URZ, UPT, UPT, URZ, URZ, URZ ;  /* 0x000000fffffff290 */ /* 0x000fe4000fffe0ff */
[----:B------:R-:W-:Y:S02]  /*3c00*/  @P3 MOV R11, R16 ;  /* 0x00000010000b3202 */ /* 0x000fe40000000f00 */
[----:B------:R-:W-:Y:S01]  /*3c10*/  @P3 LOP3.LUT R10, R17, 0xffff, RZ, 0xc0, !PT ;  /* 0x0000ffff110a3812 */ /* 0x000fe200078ec0ff */
[----:B--2---:R-:W-:Y:S06]  /*3c20*/  @!P0 BRA `(.L_x_70) ;  /* 0x0000000000a48947 */ /* 0x004fec0003800000 */
[-C--:B-1----:R-:W-:Y:S01]  /*3c30*/  IMAD.HI.U32 R0, R23, R7.reuse, RZ ;  /* 0x0000000717007227 */ /* 0x082fe200078e00ff */
[----:B------:R-:W-:Y:S02]  /*3c40*/  ISETP.NE.AND P0, PT, R6, 0x1, PT ;  /* 0x000000010600780c */ /* 0x000fe40003f05270 */
[----:B------:R-:W-:Y:S01]  /*3c50*/  ISETP.NE.AND P2, PT, R26, 0x1, PT ;  /* 0x000000011a00780c */ /* 0x000fe20003f45270 */
[----:B----4-:R-:W-:Y:S01]  /*3c60*/  IMAD.HI.U32 R9, R24, R14, RZ ;  /* 0x0000000e18097227 */ /* 0x010fe200078e00ff */
[----:B------:R-:W-:Y:S02]  /*3c70*/  SHF.R.U32.HI R0, RZ, R22, R0 ;  /* 0x00000016ff007219 */ /* 0x000fe40000011600 */
[----:B------:R-:W-:Y:S01]  /*3c80*/  ISETP.NE.AND P4, PT, R3, 0x1, PT ;  /* 0x000000010300780c */ /* 0x000fe20003f85270 */
[----:B------:R-:W-:Y:S01]  /*3c90*/  IMAD.HI.U32 R13, R10, R7, RZ ;  /* 0x000000070a0d7227 */ /* 0x000fe200078e00ff */
[----:B------:R-:W-:Y:S02]  /*3ca0*/  SHF.R.U32.HI R9, RZ, R15, R9 ;  /* 0x0000000fff097219 */ /* 0x000fe40000011609 */
[----:B------:R-:W-:Y:S01]  /*3cb0*/  SEL R0, R23, R0, !P0 ;  /* 0x0000000017007207 */ /* 0x000fe20004000000 */
[----:B------:R-:W-:Y:S01]  /*3cc0*/  IMAD.HI.U32 R12, R11, R14, RZ ;  /* 0x0000000e0b0c7227 */ /* 0x000fe200078e00ff */
[----:B------:R-:W-:Y:S03]  /*3cd0*/  SEL R9, R24, R9, !P4 ;  /* 0x0000000918097207 */ /* 0x000fe60006000000 */
[-C--:B------:R-:W-:Y:S01]  /*3ce0*/  IMAD.HI.U32 R8, R0, R4.reuse, RZ ;  /* 0x0000000400087227 */ /* 0x080fe200078e00ff */
[----:B------:R-:W-:Y:S03]  /*3cf0*/  SHF.R.U32.HI R12, RZ, R15, R12 ;  /* 0x0000000fff0c7219 */ /* 0x000fe6000001160c */
[----:B------:R-:W-:Y:S01]  /*3d00*/  IMAD.HI.U32 R2, R9, R4, RZ ;  /* 0x0000000409027227 */ /* 0x000fe200078e00ff */
[-C--:B------:R-:W-:Y:S02]  /*3d10*/  @P2 SHF.R.U32.HI R0, RZ, R5.reuse, R8 ;  /* 0x00000005ff002219 */ /* 0x080fe40000011608 */
[----:B------:R-:W-:Y:S02]  /*3d20*/  SHF.R.U32.HI R8, RZ, R22, R13 ;  /* 0x00000016ff087219 */ /* 0x000fe4000001160d */
[----:B------:R-:W-:Y:S01]  /*3d30*/  @P2 SHF.R.U32.HI R9, RZ, R5, R2 ;  /* 0x00000005ff092219 */ /* 0x000fe20000011602 */
[----:B------:R-:W-:Y:S01]  /*3d40*/  IMAD R0, R26, R0, RZ ;  /* 0x000000001a007224 */ /* 0x000fe200078e02ff */
[----:B------:R-:W-:Y:S02]  /*3d50*/  SEL R8, R10, R8, !P0 ;  /* 0x000000080a087207 */ /* 0x000fe40004000000 */
[----:B------:R-:W-:Y:S01]  /*3d60*/  SEL R2, R11, R12, !P4 ;  /* 0x0000000c0b027207 */ /* 0x000fe20006000000 */
[----:B------:R-:W-:Y:S01]  /*3d70*/  IMAD R12, R26, R9, RZ ;  /* 0x000000091a0c7224 */ /* 0x000fe200078e02ff */
[C---:B------:R-:W-:Y:S01]  /*3d80*/  ISETP.GE.AND P0, PT, R8.reuse, R0, PT ;  /* 0x000000000800720c */ /* 0x040fe20003f06270 */
[----:B------:R-:W-:Y:S03]  /*3d90*/  IMAD.HI.U32 R0, R8, R4, RZ ;  /* 0x0000000408007227 */ /* 0x000fe600078e00ff */
[----:B------:R-:W-:Y:S02]  /*3da0*/  ISETP.GE.OR P0, PT, R2, R12, P0 ;  /* 0x0000000c0200720c */ /* 0x000fe40000706670 */
[-C--:B------:R-:W-:Y:S04]  /*3db0*/  SHF.R.U32.HI R0, RZ, R5.reuse, R0 ;  /* 0x00000005ff007219 */ /* 0x080fe80000011600 */
[----:B------:R-:W-:Y:S05]  /*3dc0*/  SEL R13, R8, R0, !P2 ;  /* 0x00000000080d7207 */ /* 0x000fea0005000000 */
[----:B------:R-:W-:Y:S02]  /*3dd0*/  IMAD.MOV R12, RZ, RZ, -R13 ;  /* 0x000000ffff0c7224 */ /* 0x000fe400078e0a0d */
[----:B------:R-:W-:Y:S04]  /*3de0*/  @!P0 IMAD.HI.U32 R0, R2, R4, RZ ;  /* 0x0000000402008227 */ /* 0x000fe800078e00ff */
[----:B------:R-:W-:Y:S01]  /*3df0*/  IMAD R12, R26, R12, R8 ;  /* 0x0000000c1a0c7224 */ /* 0x000fe200078e0208 */
[----:B------:R-:W-:Y:S04]  /*3e00*/  @!P0 SHF.R.U32.HI R0, RZ, R5, R0 ;  /* 0x00000005ff008219 */ /* 0x000fe80000011600 */
[----:B------:R-:W-:Y:S04]  /*3e10*/  @!P0 SEL R0, R2, R0, !P2 ;  /* 0x0000000002008207 */ /* 0x000fe80005000000 */
[----:B------:R-:W-:Y:S01]  /*3e20*/  @!P0 IADD3 R13, PT, PT, R13, -R0, RZ ;  /* 0x800000000d0d8210 */ /* 0x000fe20007ffe0ff */
[----:B------:R-:W-:Y:S01]  /*3e30*/  @!P0 IMAD R0, R9, R12, R0 ;  /* 0x0000000c09008224 */ /* 0x000fe200078e0200 */
[----:B------:R-:W-:Y:S01]  /*3e40*/  IADD3 R9, PT, PT, -R8, RZ, RZ ;  /* 0x000000ff08097210 */ /* 0x000fe20007ffe1ff */
[--C-:B------:R-:W-:Y:S02]  /*3e50*/  IMAD.MOV R12, RZ, RZ, -R2.reuse ;  /* 0x000000ffff0c7224 */ /* 0x100fe400078e0a02 */
[----:B------:R-:W-:Y:S02]  /*3e60*/  @!P0 IMAD R8, R13, R26, R2 ;  /* 0x0000001a0d088224 */ /* 0x000fe400078e0202 */
[----:B------:R-:W-:Y:S02]  /*3e70*/  @!P0 IMAD.MOV.U32 R2, RZ, RZ, R0 ;  /* 0x000000ffff028224 */ /* 0x000fe400078e0000 */
[----:B------:R-:W-:Y:S02]  /*3e80*/  IMAD R11, R3, R12, R11 ;  /* 0x0000000c030b7224 */ /* 0x000fe400078e020b */
[----:B------:R-:W-:Y:S02]  /*3e90*/  IMAD R10, R6, R9, R10 ;  /* 0x00000009060a7224 */ /* 0x000fe400078e020a */
[----:B------:R-:W-:Y:S02]  /*3ea0*/  IMAD R11, R2, R3, R11 ;  /* 0x00000003020b7224 */ /* 0x000fe400078e020b */
[----:B------:R-:W-:Y:S02]  /*3eb0*/  IMAD R10, R8, R6, R10 ;  /* 0x00000006080a7224 */ /* 0x000fe400078e020a */
.L_x_70:
[----:B------:R-:W-:Y:S05]  /*3ec0*/  BRA.U UP1, `(.L_x_71) ;  /* 0x0000000101107547 */ /* 0x000fea000b800000 */
[----:B------:R-:W-:Y:S04]  /*3ed0*/  MOV R2, UR6 ;  /* 0x0000000600027c02 */ /* 0x000fe80008000f00 */
[----:B------:R-:W-:Y:S04]  /*3ee0*/  SHF.L.U32 R2, R2, 0x1f, RZ ;  /* 0x0000001f02027819 */ /* 0x000fe800000006ff */
[----:B------:R-:W2:Y:S02]  /*3ef0*/  SYNCS.PHASECHK.TRANS64.TRYWAIT P0, [UR7+0x88], R2 ;  /* 0x00008802ff0075a7 */ /* 0x000ea40008001107 */
[----:B--2---:R-:W-:Y:S05]  /*3f00*/  @!P0 BRA `(.L_x_72) ;  /* 0x0000003400508947 */ /* 0x004fea0003800000 */
.L_x_71:
[----:B------:R-:W-:Y:S02]  /*3f10*/  R2UR UR11, R21 ;  /* 0x00000000150b72ca */ /* 0x000fe400000e0000 */
[----:B------:R-:W-:Y:S02]  /*3f20*/  R2UR UR10, R20 ;  /* 0x00000000140a72ca */ /* 0x000fe400000e0000 */
[----:B------:R-:W-:Y:S04]  /*3f30*/  ISETP.NE.U32.AND P2, PT, RZ, UR4, PT ;  /* 0x00000004ff007c0c */ /* 0x000fe8000bf45070 */
[----:B------:R-:W-:Y:S05]  /*3f40*/  ISETP.NE.AND.EX P2, PT, RZ, UR5, PT, P2 ;  /* 0x00000005ff007c0c */ /* 0x000fea000bf45320 */
[----:B------:R-:W-:Y:S02]  /*3f50*/  USHF.L.U32 UR11, UR11, 0x6, URZ ;  /* 0x000000060b0b7899 */ /* 0x000fe400080006ff */
[----:B------:R-:W-:Y:S01]  /*3f60*/  USHF.L.U32 UR10, UR10, 0x6, URZ ;  /* 0x000000060a0a7899 */ /* 0x000fe200080006ff */
[----:B------:R-:W-:Y:S11]  /*3f70*/  BRA.U !UP4, `(.L_x_73) ;  /* 0x000000010c347547 */ /* 0x000ff6000b800000 */
[----:B------:R-:W-:Y:S01]  /*3f80*/  UPLOP3.LUT UP0, UPT, UPT, UPT, UP3, 0x80, 0x8 ;  /* 0x000000000008789c */ /* 0x000fe20003f0f030 */
[----:B--2---:R-:W-:Y:S02]  /*3f90*/  HFMA2 R0, -RZ, RZ, 0, 5.9604644775390625e-08 ;  /* 0x00000001ff007431 */ /* 0x004fe400000001ff */
[----:B------:R-:W-:Y:S03]  /*3fa0*/  IMAD.MOV.U32 R60, RZ, RZ, 0x1 ;  /* 0x00000001ff3c7424 */ /* 0x000fe600078e00ff */
[----:B------:R-:W-:Y:S05]  /*3fb0*/  PLOP3.LUT P0, PT, PT, PT, UP0, 0x80, 0x8 ;  /* 0x000000000008781c */ /* 0x000fea0003f0f008 */
[----:B------:R-:W2:Y:S01]  /*3fc0*/  @UP0 LDCU.64 UR14, c[0x0][0x888] ;  /* 0x00011100ff0e07ac */ /* 0x000ea20008000a00 */
[----:B------:R-:W-:Y:S07]  /*3fd0*/  @UP0 UIMAD UR8, UR36, UR4, URZ ;  /* 0x00000004240802a4 */ /* 0x000fee000f8e02ff */
[----:B------:R-:W-:Y:S01]  /*3fe0*/  @!P0 PRMT R60, R0, 0x7610, R60 ;  /* 0x00007610003c8816 */ /* 0x000fe2000000003c */
[----:B--2---:R-:W-:Y:S03]  /*3ff0*/  @UP0 UIMAD.WIDE UR14, UR8, 0x4, UR14 ;  /* 0x00000004080e08a5 */ /* 0x004fe6000f8e020e */
[----:B------:R-:W2:Y:S03]  /*4000*/  @!UP0 LDCU UR8, c[0x0][0x880] ;  /* 0x00011000ff0887ac */ /* 0x000ea60008000800 */
[----:B------:R-:W-:Y:S01]  /*4010*/  IMAD.U32 R8, RZ, RZ, UR14 ;  /* 0x0000000eff087e24 */ /* 0x000fe2000f8e00ff */
[----:B------:R-:W-:Y:S05]  /*4020*/  MOV R9, UR15 ;  /* 0x0000000f00097c02 */ /* 0x000fea0008000f00 */
[----:B-----5:R3:W5:Y:S02]  /*4030*/  @P0 LDG.E R35, desc[UR46][R8.64] ;  /* 0x0000002e08230981 */ /* 0x020764000c1e1900 */
[----:B--23--:R-:W-:Y:S07]  /*4040*/  @!P0 IMAD.U32 R35, RZ, RZ, UR8 ;  /* 0x00000008ff238e24 */ /* 0x00cfee000f8e00ff */
.L_x_73:
[----:B-----5:R-:W-:Y:S01]  /*4050*/  @!P2 FSETP.EQ.AND P0, PT, R35, RZ, PT ;  /* 0x000000ff2300a20b */ /* 0x020fe20003f02000 */
[----:B------:R-:W-:Y:S01]  /*4060*/  @!UPT UIADD3 URZ, UPT, UPT, URZ, URZ, URZ ;  /* 0x000000fffffff290 */ /* 0x000fe2000fffe0ff */
[----:B------:R-:W-:Y:S11]  /*4070*/  @!P2 BRA `(.L_x_74) ;  /* 0x000000000014a947 */ /* 0x000ff60003800000 */
[----:B------:R-:W-:Y:S02]  /*4080*/  LOP3.LUT P2, RZ, R60, 0xff, RZ, 0xc0, !PT ;  /* 0x000000ff3cff7812 */ /* 0x000fe4000784c0ff */
[----:B------:R-:W-:Y:S04]  /*4090*/  PLOP3.LUT P0, PT, PT, PT, UP0, 0x80, 0x8 ;  /* 0x000000000008781c */ /* 0x000fe80003f0f008 */
[----:B------:R-:W-:Y:S07]  /*40a0*/  PLOP3.LUT P0, PT, P0, PT, PT, 0x8, 0x80 ;  /* 0x000000000080781c */ /* 0x000fee000070e170 */
[----:B------:R-:W-:Y:S11]  /*40b0*/  @P2 FSETP.EQ.AND P0, PT, R35, RZ, PT ;  /* 0x000000ff2300220b */ /* 0x000ff60003f02000 */
[----:B------:R-:W-:Y:S02]  /*40c0*/  @!UPT UIADD3 URZ, UPT, UPT, URZ, URZ, URZ ;  /* 0x000000fffffff290 */ /* 0x000fe4000fffe0ff */
.L_x_74:
[----:B------:R-:W-:Y:S01]  /*40d0*/  ULEA UR15, UR13, UR7, 0x3 ;  /* 0x000000070d0f7291 */ /* 0x000fe2000f8e18ff */
[----:B------:R-:W-:Y:S02]  /*40e0*/  SHF.L.U32 R9, R32, 0x1f, RZ ;  /* 0x0000001f20097819 */ /* 0x000fe400000006ff */
[----:B------:R-:W-:Y:S04]  /*40f0*/  ELECT P4, URZ, PT ;  /* 0x0000000000ff782f */ /* 0x000fe80003880000 */
[----:B------:R-:W-:Y:S02]  /*4100*/  PLOP3.LUT P4, PT, P0, P4, PT, 0xf2, 0x2f ;  /* 0x00000000002f781c */ /* 0x000fe40000789e72 */
[----:B------:R-:W3:Y:S11]  /*4110*/  SYNCS.PHASECHK.TRANS64.TRYWAIT P2, [UR15+0x68], R9 ;  /* 0x00006809ff0075a7 */ /* 0x000ef6000804110f */
[----:B-1----:R-:W-:Y:S05]  /*4120*/  @!P4 IADD3 R8, P0, PT, R30, 0x580, RZ ;  /* 0x000005801e08c810 */ /* 0x002fea0007f1e0ff */
[----:B--2---:R-:W-:Y:S01]  /*4130*/  @!P4 IMAD.X R2, RZ, RZ, R31, P0 ;  /* 0x000000ffff02c224 */ /* 0x004fe200000e061f */
[----:B---3--:R-:W-:Y:S07]  /*4140*/  @!P2 BRA `(.L_x_75) ;  /* 0x0000003000d8a947 */ /* 0x008fee0003800000 */
.L_x_148:
[----:B------:R-:W2:Y:S01]  /*4150*/  LDC.64 R12, c[0x0][0xb18] ;  /* 0x0002c600ff0c7b82 */ /* 0x000ea20000000a00 */
[----:B------:R-:W-:Y:S01]  /*4160*/  @!P4 R2UR UR8, R2 ;  /* 0x000000000208c2ca */ /* 0x000fe200000e0000 */
[----:B------:R-:W-:Y:S01]  /*4170*/  VOTEU.ALL UP2, P4 ;  /* 0x0000000000ff7886 */ /* 0x000fe20002040000 */
[----:B------:R-:W-:Y:S01]  /*4180*/  @!P4 R2UR UR9, R8 ;  /* 0x000000000809c2ca */ /* 0x000fe200000e0000 */
[----:B------:R-:W-:Y:S01]  /*4190*/  VOTEU.ALL UP1, P4 ;  /* 0x0000000000ff7886 */ /* 0x000fe20002020000 */
[----:B-1----:R-:W-:Y:S03]  /*41a0*/  @!P4 IMAD.MOV.U32 R0, RZ, RZ, 0x1000 ;  /* 0x00001000ff00c424 */ /* 0x002fe600078e00ff */
[----:B------:R-:W1:Y:S01]  /*41b0*/  @!P1 LDC R2, c[0x0][0xb0c] ;  /* 0x0002c300ff029b82 */ /* 0x000e620000000800 */
[----:B------:R-:W-:Y:S01]  /*41c0*/  UMOV UR20, 0x0 ;  /* 0x0000000000147882 */ /* 0x000fe20000000000 */
[----:B------:R-:W-:Y:S01]  /*41d0*/  UMOV UR21, 0x10000000 ;  /* 0x1000000000157882 */ /* 0x000fe20000000000 */
[----:B------:R-:W-:Y:S01]  /*41e0*/  UMOV UR12, UR36 ;  /* 0x00000024000c7c82 */ /* 0x000fe20008000000 */
[----:B------:R-:W-:Y:S01]  /*41f0*/  UIADD3 UR14, UPT, UPT, UR13, 0x1, URZ ;  /* 0x000000010d0e7890 */ /* 0x000fe2000fffe0ff */
[----:B------:R-:W-:Y:S01]  /*4200*/  @P3 SHF.R.U32.HI R27, RZ, 0x10, R17 ;  /* 0x00000010ff1b3819 */ /* 0x000fe20000011611 */
[----:B------:R-:W-:Y:S02]  /*4210*/  VIADD R29, R29, 0x1 ;  /* 0x000000011d1d7836 */ /* 0x000fe40000000000 */
[----:B------:R-:W-:Y:S01]  /*4220*/  IMAD.U32 R9, RZ, RZ, UR8 ;  /* 0x00000008ff097e24 */ /* 0x000fe2000f8e00ff */
[----:B------:R-:W-:Y:S01]  /*4230*/  @!UP2 ULEA UR8, UR13, UR7, 0xc ;  /* 0x000000070d08a291 */ /* 0x000fe2000f8e60ff */
[----:B------:R-:W-:Y:S01]  /*4240*/  IMAD.U32 R8, RZ, RZ, UR9 ;  /* 0x00000009ff087e24 */ /* 0x000fe2000f8e00ff */
[----:B------:R-:W-:Y:S02]  /*4250*/  UIADD3 UR9, UPT, UPT, UR15, 0x50, URZ ;  /* 0x000000500f097890 */ /* 0x000fe4000fffe0ff */
[----:B------:R-:W-:Y:S01]  /*4260*/  @!P4 R2UR UR19, R9 ;  /* 0x000000000913c2ca */ /* 0x000fe200000e0000 */
[----:B------:R-:W-:Y:S01]  /*4270*/  @!UP2 UIADD3 UR8, UPT, UPT, UR8, 0x200, URZ ;  /* 0x000002000808a890 */ /* 0x000fe2000fffe0ff */
[----:B------:R-:W-:Y:S01]  /*4280*/  @!P4 R2UR UR18, R8 ;  /* 0x000000000812c2ca */ /* 0x000fe200000e0000 */
[----:B------:R-:W-:Y:S01]  /*4290*/  UISETP.NE.AND UP5, UPT, UR14, 0x3, UPT ;  /* 0x000000030e00788c */ /* 0x000fe2000bfa5270 */
[----:B------:R-:W3:Y:S01]  /*42a0*/  LDC.64 R8, c[0x0][0xb10] ;  /* 0x0002c400ff087b82 */ /* 0x000ee20000000a00 */
[----:B------:R-:W-:Y:S02]  /*42b0*/  UPRMT UR16, UR37, 0x654, UR9 ;  /* 0x0000065425107896 */ /* 0x000fe40008000009 */
[----:B------:R-:W-:Y:S02]  /*42c0*/  USEL UR17, URZ, 0x1, UP5 ;  /* 0x00000001ff117887 */ /* 0x000fe4000a800000 */
[----:B------:R-:W-:Y:S04]  /*42d0*/  USEL UR14, UR14, URZ, UP5 ;  /* 0x000000ff0e0e7287 */ /* 0x000fe8000a800000 */
[----:B------:R-:W-:Y:S01]  /*42e0*/  ULEA UR13, UR14, UR7, 0x3 ;  /* 0x000000070e0d7291 */ /* 0x000fe2000f8e18ff */
[----:B------:R-:W-:Y:S01]  /*42f0*/  LOP3.LUT R32, R32, UR17, RZ, 0x3c, !PT ;  /* 0x0000001120207c12 */ /* 0x000fe2000f8e3cff */
[----:B------:R1:W-:Y:S01]  /*4300*/  @!UP1 UTMALDG.3D [UR8], [UR18], desc[UR20] ;  /* 0x00001408120095b4 */ /* 0x0003e20008011000 */
[----:B------:R5:W-:Y:S02]  /*4310*/  @!P4 SYNCS.ARRIVE.TRANS64.RED.A0TR RZ, [UR15+0x50], R0 ;  /* 0x00005000ffffc9a7 */ /* 0x000be4000830040f */
[----:B------:R-:W-:Y:S01]  /*4320*/  SHF.L.U32 R20, R32, 0x1f, RZ ;  /* 0x0000001f20147819 */ /* 0x000fe200000006ff */
[C---:B---3--:R-:W-:Y:S01]  /*4330*/  @!P1 IMAD.HI.U32 R8, R11.reuse, R8, RZ ;  /* 0x000000080b089227 */ /* 0x048fe200078e00ff */
[----:B--2---:R-:W-:Y:S02]  /*4340*/  @!P1 ISETP.NE.AND P0, PT, R12, 0x1, PT ;  /* 0x000000010c00980c */ /* 0x004fe40003f05270 */
[----:B-1----:R-:W-:Y:S01]  /*4350*/  @!P1 ISETP.NE.AND P2, PT, R2, 0x1, PT ;  /* 0x000000010200980c */ /* 0x002fe20003f45270 */
[----:B------:R-:W-:Y:S01]  /*4360*/  SYNCS.ARRIVE.TRANS64.RED.A1T0 RZ, [UR16], RZ ;  /* 0x000000ffffff79a7 */ /* 0x000fe20008100410 */
[C---:B------:R-:W-:Y:S01]  /*4370*/  @!P1 IMAD.HI.U32 R13, R10.reuse, R13, RZ ;  /* 0x0000000d0a0d9227 */ /* 0x040fe200078e00ff */
[----:B------:R-:W-:Y:S04]  /*4380*/  @!P1 SHF.R.U32.HI R8, RZ, R9, R8 ;  /* 0x00000009ff089219 */ /* 0x000fe80000011608 */
[----:B------:R-:W-:Y:S01]  /*4390*/  @!P1 SEL R8, R11, R8, !P2 ;  /* 0x000000080b089207 */ /* 0x000fe20005000000 */
[----:B------:R-:W1:Y:S01]  /*43a0*/  SYNCS.PHASECHK.TRANS64.TRYWAIT P5, [UR13+0x68], R20 ;  /* 0x00006814ff0075a7 */ /* 0x000e6200080a110d */
[----:B-----5:R-:W2:Y:S02]  /*43b0*/  @!P1 LDC R0, c[0x0][0xb20] ;  /* 0x0002c800ff009b82 */ /* 0x020ea40000000800 */
[----:B--2---:R-:W-:Y:S04]  /*43c0*/  @!P1 SHF.R.U32.HI R0, RZ, R0, R13 ;  /* 0x00000000ff009219 */ /* 0x004fe8000001160d */
[----:B------:R-:W-:Y:S05]  /*43d0*/  @!P1 SEL R9, R10, R0, !P0 ;  /* 0x000000000a099207 */ /* 0x000fea0004000000 */
[----:B------:R-:W-:Y:S02]  /*43e0*/  @!P1 IMAD.IADD R0, R9, 0x1, -R8 ;  /* 0x0000000109009824 */ /* 0x000fe400078e0a08 */
[----:B------:R-:W-:Y:S02]  /*43f0*/  @!P1 IMAD.IADD R8, R8, 0x1, -R9 ;  /* 0x0000000108089824 */ /* 0x000fe400078e0a09 */
[----:B------:R-:W-:Y:S02]  /*4400*/  @!P1 IMAD R11, R0, R2, R11 ;  /* 0x00000002000b9224 */ /* 0x000fe400078e020b */
[----:B------:R-:W-:Y:S01]  /*4410*/  @!P1 IMAD R10, R8, R12, R10 ;  /* 0x0000000c080a9224 */ /* 0x000fe200078e020a */
[----:B-1----:R-:W-:Y:S06]  /*4420*/  @!P5 BRA `(.L_x_76) ;  /* 0x000000300038d947 */ /* 0x002fec0003800000 */
.L_x_150:
[----:B------:R-:W-:Y:S01]  /*4430*/  @!P4 IADD3 R2, P0, PT, R30, 0x580, RZ ;  /* 0x000005801e02c810 */ /* 0x000fe20007f1e0ff */
[----:B------:R-:W-:Y:S01]  /*4440*/  UMOV UR18, 0x0 ;  /* 0x0000000000127882 */ /* 0x000fe20000000000 */
[----:B------:R-:W-:Y:S01]  /*4450*/  UMOV UR19, 0x10000000 ;  /* 0x1000000000137882 */ /* 0x000fe20000000000 */
[----:B------:R-:W-:Y:S01]  /*4460*/  VOTEU.ALL UP1, P4 ;  /* 0x0000000000ff7886 */ /* 0x000fe20002020000 */
[----:B------:R-:W-:Y:S01]  /*4470*/  @!P4 R2UR UR9, R2 ;  /* 0x000000000209c2ca */ /* 0x000fe200000e0000 */
[----:B-1----:R-:W-:Y:S01]  /*4480*/  @!P4 IMAD.X R0, RZ, RZ, R31, P0 ;  /* 0x000000ffff00c224 */ /* 0x002fe200000e061f */
[----:B------:R-:W-:Y:S01]  /*4490*/  UMOV UR12, UR36 ;  /* 0x00000024000c7c82 */ /* 0x000fe20008000000 */
[----:B------:R-:W-:Y:S01]  /*44a0*/  @P3 R2UR UR36, R27 ;  /* 0x000000001b2432ca */ /* 0x000fe200000e0000 */
[----:B------:R-:W-:Y:S01]  /*44b0*/  @!UP1 ULEA UR15, UR14, UR7, 0xc ;  /* 0x000000070e0f9291 */ /* 0x000fe2000f8e60ff */
[----:B------:R-:W-:Y:S01]  /*44c0*/  ISETP.NE.AND P0, PT, R29, 0x2, PT ;  /* 0x000000021d00780c */ /* 0x000fe20003f05270 */
[----:B------:R-:W-:Y:S01]  /*44d0*/  @!UP1 UIADD3 UR10, UPT, UPT, UR10, 0x20, URZ ;  /* 0x000000200a0a9890 */ /* 0x000fe2000fffe0ff */
[----:B------:R-:W-:Y:S01]  /*44e0*/  @!P4 R2UR UR8, R0 ;  /* 0x000000000008c2ca */ /* 0x000fe200000e0000 */
[----:B------:R-:W-:Y:S01]  /*44f0*/  IMAD.IADD R20, R10, 0x1, R58 ;  /* 0x000000010a147824 */ /* 0x000fe200078e023a */
[----:B------:R-:W-:Y:S01]  /*4500*/  SEL R0, RZ, 0x1, P0 ;  /* 0x00000001ff007807 */ /* 0x000fe20000000000 */
[----:B------:R-:W-:Y:S01]  /*4510*/  IMAD.IADD R21, R11, 0x1, R59 ;  /* 0x000000010b157824 */ /* 0x000fe200078e023b */
[----:B------:R-:W-:Y:S02]  /*4520*/  SEL R29, R29, RZ, P0 ;  /* 0x000000ff1d1d7207 */ /* 0x000fe40000000000 */
[----:B------:R-:W-:Y:S01]  /*4530*/  IMAD.U32 R8, RZ, RZ, UR9 ;  /* 0x00000009ff087e24 */ /* 0x000fe2000f8e00ff */
[----:B------:R-:W-:Y:S01]  /*4540*/  UIADD3 UR9, UPT, UPT, UR13, 0x50, URZ ;  /* 0x000000500d097890 */ /* 0x000fe2000fffe0ff */
[----:B------:R-:W-:Y:S03]  /*4550*/  LOP3.LUT R28, R28, R0, RZ, 0x3c, !PT ;  /* 0x000000001c1c7212 */ /* 0x000fe600078e3cff */
[----:B------:R-:W-:Y:S02]  /*4560*/  @!P4 R2UR UR16, R8 ;  /* 0x000000000810c2ca */ /* 0x000fe400000e0000 */
[----:B------:R-:W-:Y:S01]  /*4570*/  IMAD.U32 R9, RZ, RZ, UR8 ;  /* 0x00000008ff097e24 */ /* 0x000fe2000f8e00ff */
[----:B------:R-:W-:Y:S01]  /*4580*/  @!UP1 UIADD3 UR8, UPT, UPT, UR15, 0x200, URZ ;  /* 0x000002000f089890 */ /* 0x000fe2000fffe0ff */
[----:B------:R-:W-:Y:S01]  /*4590*/  VOTEU.ALL UP1, P4 ;  /* 0x0000000000ff7886 */ /* 0x000fe20002020000 */
[----:B------:R-:W-:Y:S02]  /*45a0*/  UPRMT UR15, UR37, 0x654, UR9 ;  /* 0x00000654250f7896 */ /* 0x000fe40008000009 */
[----:B------:R-:W-:Y:S11]  /*45b0*/  @!P4 R2UR UR17, R9 ;  /* 0x000000000911c2ca */ /* 0x000ff600000e0000 */
[----:B------:R-:W-:Y:S02]  /*45c0*/  @!UPT UIADD3 URZ, UPT, UPT, URZ, URZ, URZ ;  /* 0x000000fffffff290 */ /* 0x000fe4000fffe0ff */
[----:B------:R2:W-:Y:S01]  /*45d0*/  @!UP1 UTMALDG.3D [UR8], [UR16], desc[UR18] ;  /* 0x00001208100095b4 */ /* 0x0005e20008011000 */
[----:B------:R2:W-:Y:S01]  /*45e0*/  @!P4 SYNCS.ARRIVE.TRANS64.RED.A0TR RZ, [UR13+0x50], R25 ;  /* 0x00005019ffffc9a7 */ /* 0x0005e2000830040d */
[----:B------:R-:W-:Y:S04]  /*45f0*/  UIADD3 UR13, UPT, UPT, UR14, 0x1, URZ ;  /* 0x000000010e0d7890 */ /* 0x000fe8000fffe0ff */
[----:B------:R-:W-:Y:S04]  /*4600*/  UISETP.NE.AND UP1, UPT, UR13, 0x3, UPT ;  /* 0x000000030d00788c */ /* 0x000fe8000bf25270 */
[----:B------:R-:W-:Y:S02]  /*4610*/  USEL UR14, URZ, 0x1, UP1 ;  /* 0x00000001ff0e7887 */ /* 0x000fe40008800000 */
[----:B------:R-:W-:Y:S02]  /*4620*/  USEL UR13, UR13, URZ, UP1 ;  /* 0x000000ff0d0d7287 */ /* 0x000fe40008800000 */
[----:B------:R-:W-:Y:S02]  /*4630*/  UPLOP3.LUT UP1, UPT, UPT, UPT, UPT, 0x80, 0x8 ;  /* 0x000000000008789c */ /* 0x000fe40003f2f070 */
[----:B------:R-:W-:Y:S01]  /*4640*/  LOP3.LUT R32, R32, UR14, RZ, 0x3c, !PT ;  /* 0x0000000e20207c12 */ /* 0x000fe2000f8e3cff */
[----:B------:R-:W-:Y:S01]  /*4650*/  SYNCS.ARRIVE.TRANS64.RED.A1T0 RZ, [UR15], RZ ;  /* 0x000000ffffff79a7 */ /* 0x000fe2000810040f */
[----:B------:R-:W-:Y:S07]  /*4660*/  @P3 BRA `(.L_x_77) ;  /* 0xfffffff4001c3947 */ /* 0x000fee000383ffff */
[----:B------:R-:W-:Y:S01]  /*4670*/  UIADD3 UR7, UPT, UPT, UR7, 0x68, URZ ;  /* 0x0000006807077890 */ /* 0x000fe2000fffe0ff */
[----:B------:R-:W-:-:S03]  /*4680*/  SHF.L.U32 R2, R32, 0x1f, RZ ;  /* 0x0000001f20027819 */ /* 0x000fc600000006ff */
[----:B------:R-:W-:-:S09]  /*4690*/  ULEA UR4, UR13, UR7, 0x3 ;  /* 0x000000070d047291 */ /* 0x000fd2000f8e18ff */
[----:B------:R-:W1:Y:S02]  /*46a0*/  SYNCS.PHASECHK.TRANS64.TRYWAIT P0, [UR4], R2 ;  /* 0x00000002ff0075a7 */ /* 0x000e640008001104 */
[----:B-1----:R-:W-:Y:S05]  /*46b0*/  @!P0 BRA `(.L_x_78) ;  /* 0x0000002c00ac8947 */ /* 0x002fea0003800000 */
.L_x_152:
        /* <DEDUP_REMOVED lines=9> */
.L_x_154:
[----:B------:R-:W-:-:S04]  /*4750*/  UIADD3 UR5, UPT, UPT, UR5, 0x1, URZ ;  /* 0x0000000105057890 */ /* 0x000fc8000fffe0ff */
[----:B------:R-:W-:-:S04]  /*4760*/  UISETP.NE.AND UP0, UPT, UR5, 0x3, UPT ;  /* 0x000000030500788c */ /* 0x000fc8000bf05270 */
[----:B------:R-:W-:Y:S02]  /*4770*/  USEL UR4, URZ, 0x1, UP0 ;  /* 0x00000001ff047887 */ /* 0x000fe40008000000 */
[----:B------:R-:W-:-:S04]  /*4780*/  USEL UR5, UR5, URZ, UP0 ;  /* 0x000000ff05057287 */ /* 0x000fc80008000000 */
[----:B------:R-:W-:Y:S01]  /*4790*/  ULEA UR5, UR5, UR7, 0x3 ;  /* 0x0000000705057291 */ /* 0x000fe2000f8e18ff */
[----:B-1----:R-:W-:-:S04]  /*47a0*/  LOP3.LUT R2, R32, UR4, RZ, 0x3c, !PT ;  /* 0x0000000420027c12 */ /* 0x002fc8000f8e3cff */
[----:B------:R-:W-:Y:S01]  /*47b0*/  SHF.L.U32 R2, R2, 0x1f, RZ ;  /* 0x0000001f02027819 */ /* 0x000fe200000006ff */
[----:B------:R-:W-:-:S07]  /*47c0*/  IMAD.U32 R0, RZ, RZ, UR5 ;  /* 0x00000005ff007e24 */ /* 0x000fce000f8e00ff */
.L_x_80:
[----:B-1----:R1:W3:Y:S02]  /*47d0*/  SYNCS.PHASECHK.TRANS64.TRYWAIT P0, [R0+URZ], R2 ;  /* 0x00000002000075a7 */ /* 0x0022e400080011ff */
[----:B---3--:R-:W-:Y:S05]  /*47e0*/  @!P0 NANOSLEEP.SYNCS 0x989680 ;  /* 0x009896800000895d */ /* 0x008fea0003900000 */
[----:B------:R-:W3:Y:S02]  /*47f0*/  @!P0 SYNCS.PHASECHK.TRANS64 P0, [R0+URZ], R2 ;  /* 0x00000002000085a7 */ /* 0x000ee400080010ff */
[----:B--23--:R-:W-:Y:S05]  /*4800*/  @P0 EXIT ;  /* 0x000000000000094d */ /* 0x00cfea0003800000 */
[----:B------:R-:W-:Y:S05]  /*4810*/  BRA `(.L_x_80) ;  /* 0xfffffffc00ec7947 */ /* 0x000fea000383ffff */
.L_x_68:
[----:B------:R-:W-:-:S06]  /*4820*/  UISETP.GE.AND UP1, UPT, UR8, 0x4, UPT ;  /* 0x000000040800788c */ /* 0x000fcc000bf26270 */
[----:B------:R-:W-:-:S13]  /*4830*/  PLOP3.LUT P0, PT, PT, PT, UP1, 0x80, 0x8 ;  /* 0x000000000008781c */ /* 0x000fda0003f0f018 */
[----:B------:R-:W-:Y:S05]  /*4840*/  @!P0 EXIT ;  /* 0x000000000000894d */ /* 0x000fea0003800000 */
[----:B------:R-:W-:Y:S01]  /*4850*/  BAR.SYNC.DEFER_BLOCKING 0x6, 0xa0 ;  /* 0x0182800000007b1d */ /* 0x000fe20000010000 */
[C---:B------:R-:W-:Y:S01]  /*4860*/  IMAD.SHL.U32 R3, R70.reuse, 0x20, RZ ;  /* 0x0000002046037824 */ /* 0x040fe200078e00ff */
[C---:B------:R-:W-:Y:S01]  /*4870*/  LOP3.LUT P0, RZ, R70.reuse, 0x4, RZ, 0xc0, !PT ;  /* 0x0000000446ff7812 */ /* 0x040fe2000780c0ff */
[C---:B------:R-:W-:Y:S02]  /*4880*/  IMAD.SHL.U32 R64, R70.reuse, 0x10, RZ ;  /* 0x0000001046407824 */ /* 0x040fe400078e00ff */
[C---:B------:R-:W-:Y:S01]  /*4890*/  IMAD.SHL.U32 R2, R70.reuse, 0x4, RZ ;  /* 0x0000000446027824 */ /* 0x040fe200078e00ff */
[----:B------:R-:W-:Y:S02]  /*48a0*/  UMOV UR48, 0x400 ;  /* 0x0000040000307882 */ /* 0x000fe40000000000 */
[----:B------:R-:W1:Y:S01]  /*48b0*/  LDC R63, c[0x0][0x370] ;  /* 0x0000dc00ff3f7b82 */ /* 0x000e620000000800 */
[----:B------:R-:W-:Y:S01]  /*48c0*/  ULEA UR48, UR37, UR48, 0x18 ;  /* 0x0000003025307291 */ /* 0x000fe2000f8ec0ff */
[----:B------:R-:W-:Y:S01]  /*48d0*/  LOP3.LUT R4, R3, 0xc0, RZ, 0xc0, !PT ;  /* 0x000000c003047812 */ /* 0x000fe200078ec0ff */
[----:B------:R-:W-:Y:S01]  /*48e0*/  IMAD.U32 R32, R70, 0x10000, RZ ;  /* 0x0001000046207824 */ /* 0x000fe200078e00ff */
[----:B------:R-:W-:Y:S01]  /*48f0*/  LOP3.LUT R64, R64, 0x600, RZ, 0xc0, !PT ;  /* 0x0000060040407812 */ /* 0x000fe200078ec0ff */
[----:B------:R-:W-:Y:S01]  /*4900*/  IMAD.MOV.U32 R69, RZ, RZ, 0x10 ;  /* 0x00000010ff457424 */ /* 0x000fe200078e00ff */
[----:B------:R-:W-:Y:S01]  /*4910*/  LOP3.LUT R2, R4, 0x18, R2, 0xf8, !PT ;  /* 0x0000001804027812 */ /* 0x000fe200078ef802 */
[----:B------:R-:W-:Y:S01]  /*4920*/  IMAD.MOV.U32 R31, RZ, RZ, RZ ;  /* 0x000000ffff1f7224 */ /* 0x000fe200078e00ff */
[----:B------:R-:W2:Y:S01]  /*4930*/  LDC R28, c[0x0][0xb0c] ;  /* 0x0002c300ff1c7b82 */ /* 0x000ea20000000800 */
[----:B------:R-:W-:Y:S01]  /*4940*/  SHF.R.U32.HI R4, RZ, 0x1, R70 ;  /* 0x00000001ff047819 */ /* 0x000fe20000011646 */
[----:B------:R-:W-:Y:S01]  /*4950*/  IMAD.MOV.U32 R68, RZ, RZ, RZ ;  /* 0x000000ffff447224 */ /* 0x000fe200078e00ff */
[--C-:B------:R-:W-:Y:S01]  /*4960*/  LOP3.LUT R64, R64, 0x20, R3.reuse, 0xf8, !PT ;  /* 0x0000002040407812 */ /* 0x100fe200078ef803 */
[----:B------:R-:W-:Y:S01]  /*4970*/  IMAD.MOV.U32 R73, RZ, RZ, RZ ;  /* 0x000000ffff497224 */ /* 0x000fe200078e00ff */
[----:B------:R-:W-:Y:S01]  /*4980*/  LOP3.LUT R32, R32, 0x600000, RZ, 0xc0, !PT ;  /* 0x0060000020207812 */ /* 0x000fe200078ec0ff */
[----:B------:R-:W-:Y:S01]  /*4990*/  IMAD.MOV.U32 R67, RZ, RZ, RZ ;  /* 0x000000ffff437224 */ /* 0x000fe200078e00ff */
[----:B------:R-:W-:Y:S01]  /*49a0*/  LOP3.LUT R2, R2, 0x8, R4, 0x78, !PT ;  /* 0x0000000802027812 */ /* 0x000fe200078e7804 */
[----:B------:R-:W4:Y:S01]  /*49b0*/  LDC R61, c[0x0][0xb20] ;  /* 0x0002c800ff3d7b82 */ /* 0x000f220000000800 */
[----:B------:R-:W3:Y:S01]  /*49c0*/  LDS R0, [UR48+0x140] ;  /* 0x00014030ff007984 */ /* 0x000ee20008000800 */
[----:B------:R-:W-:Y:S01]  /*49d0*/  LOP3.LUT R64, R64, 0x100, R3, 0xf8, !PT ;  /* 0x0000010040407812 */ /* 0x000fe200078ef803 */
[----:B------:R-:W1:Y:S01]  /*49e0*/  LDCU.64 UR54, c[0x0][0x348] ;  /* 0x00006900ff3677ac */ /* 0x000e620008000a00 */
[----:B------:R-:W-:-:S02]  /*49f0*/  LOP3.LUT R70, R70, 0x60, RZ, 0xc0, !PT ;  /* 0x0000006046467812 */ /* 0x000fc400078ec0ff */
[----:B------:R-:W-:Y:S01]  /*4a00*/  LOP3.LUT R64, R64, R2, RZ, 0xfc, !PT ;  /* 0x0000000240407212 */ /* 0x000fe200078efcff */
[----:B------:R-:W1:Y:S01]  /*4a10*/  LDCU.64 UR38, c[0x0][0x888] ;  /* 0x00011100ff2677ac */ /* 0x000e620008000a00 */
[----:B------:R-:W1:Y:S01]  /*4a20*/  LDC R27, c[0x0][0xb30] ;  /* 0x0002cc00ff1b7b82 */ /* 0x000e620000000800 */
[----:B------:R-:W-:Y:S01]  /*4a30*/  SEL R69, R69, 0xfffffff0, !P0 ;  /* 0xfffffff045457807 */ /* 0x000fe20004000000 */
[----:B------:R-:W1:Y:S01]  /*4a40*/  LDCU.64 UR44, c[0x0][0x890] ;  /* 0x00011200ff2c77ac */ /* 0x000e620008000a00 */
[----:B------:R-:W-:-:S05]  /*4a50*/  UMOV UR51, 0x1 ;  /* 0x0000000100337882 */ /* 0x000fca0000000000 */
[----:B------:R-:W1:Y:S01]  /*4a60*/  LDC.64 R56, c[0x0][0xb10] ;  /* 0x0002c400ff387b82 */ /* 0x000e620000000a00 */
[----:B------:R-:W-:Y:S01]  /*4a70*/  UMOV UR56, URZ ;  /* 0x000000ff00387c82 */ /* 0x000fe20008000000 */
[----:B------:R-:W-:Y:S01]  /*4a80*/  UIADD3 UR52, UPT, UPT, UR48, 0x200, URZ ;  /* 0x0000020030347890 */ /* 0x000fe2000fffe0ff */
[----:B------:R-:W-:Y:S01]  /*4a90*/  UMOV UR50, URZ ;  /* 0x000000ff00327c82 */ /* 0x000fe20008000000 */
[----:B------:R-:W-:-:S04]  /*4aa0*/  UMOV UR49, URZ ;  /* 0x000000ff00317c82 */ /* 0x000fc80008000000 */
[----:B------:R-:W1:Y:S08]  /*4ab0*/  LDC.64 R24, c[0x0][0xb18] ;  /* 0x0002c600ff187b82 */ /* 0x000e700000000a00 */
[----:B------:R-:W1:Y:S08]  /*4ac0*/  LDC.64 R22, c[0x0][0xb28] ;  /* 0x0002ca00ff167b82 */ /* 0x000e700000000a00 */
[----:B------:R-:W1:Y:S01]  /*4ad0*/  LDC.64 R54, c[0x0][0x8b0] ;  /* 0x00022c00ff367b82 */ /* 0x000e620000000a00 */
[----:B---3--:R-:W-:-:S07]  /*4ae0*/  IMAD.IADD R32, R0, 0x1, R32 ;  /* 0x0000000100207824 */ /* 0x008fce00078e0220 */
[----:B------:R-:W3:Y:S08]  /*4af0*/  LDC.64 R52, c[0x0][0x8a8] ;  /* 0x00022a00ff347b82 */ /* 0x000ef00000000a00 */
[----:B--2-4-:R-:W1:Y:S02]  /*4b00*/  LDC R62, c[0x0][0x374] ;  /* 0x0000dd00ff3e7b82 */ /* 0x014e640000000800 */
.L_x_111:
[----:B------:R-:W-:Y:S02]  /*4b10*/  LEA R0, R73, UR48, 0x3 ;  /* 0x0000003049007c11 */ /* 0x000fe4000f8e18ff */
[----:B------:R-:W-:Y:S02]  /*4b20*/  SHF.L.U32 R2, R67, 0x1f, RZ ;  /* 0x0000001f43027819 */ /* 0x000fe400000006ff */
[----:B-1----:R-:W-:Y:S02]  /*4b30*/  LEA R16, R73, UR48, 0x4 ;  /* 0x0000003049107c11 */ /* 0x002fe4000f8e20ff */
[----:B------:R-:W2:Y:S02]  /*4b40*/  SYNCS.PHASECHK.TRANS64.TRYWAIT P0, [R0+URZ+0x90], R2 ;  /* 0x00009002000075a7 */ /* 0x000ea400080011ff */
[----:B--2---:R-:W-:Y:S05]  /*4b50*/  @!P0 BRA `(.L_x_81) ;  /* 0x0000002800b48947 */ /* 0x004fea0003800000 */
.L_x_155:
[----:B------:R-:W4:Y:S01]  /*4b60*/  LDC.64 R10, c[0x0][0xb10] ;  /* 0x0002c400ff0a7b82 */ /* 0x000f220000000a00 */
[----:B------:R-:W3:Y:S01]  /*4b70*/  LDS.128 R16, [R16+0x120] ;  /* 0x0001200010107984 */ /* 0x000ee20000000c00 */
[----:B-1----:R-:W-:Y:S01]  /*4b80*/  ISETP.NE.AND P1, PT, R27, 0x1, PT ;  /* 0x000000011b00780c */ /* 0x002fe20003f25270 */
[----:B--2---:R-:W-:Y:S01]  /*4b90*/  VIADD R0, R0, 0xa0 ;  /* 0x000000a000007836 */ /* 0x004fe20000000000 */
[----:B------:R-:W-:Y:S04]  /*4ba0*/  ISETP.GE.AND P0, PT, R26, 0x1, PT ;  /* 0x000000011a00780c */ /* 0x000fe80003f06270 */
[----:B------:R-:W1:Y:S01]  /*4bb0*/  LDC.64 R8, c[0x0][0xb18] ;  /* 0x0002c600ff087b82 */ /* 0x000e620000000a00 */
[----:B------:R-:W-:Y:S01]  /*4bc0*/  PRMT R0, RZ, 0x654, R0 ;  /* 0x00000654ff007816 */ /* 0x000fe20000000000 */
[----:B------:R-:W-:Y:S01]  /*4bd0*/  @!PT LDS RZ, [RZ] ;  /* 0x00000000fffff984 */ /* 0x000fe20000000800 */
[----:B------:R-:W-:Y:S01]  /*4be0*/  @!PT LDS RZ, [RZ] ;  /* 0x00000000fffff984 */ /* 0x000fe20000000800 */
[----:B------:R-:W-:Y:S01]  /*4bf0*/  @!PT LDS RZ, [RZ] ;  /* 0x00000000fffff984 */ /* 0x000fe20000000800 */
[----:B------:R-:W-:Y:S01]  /*4c00*/  @!PT LDS RZ, [RZ] ;  /* 0x00000000fffff984 */ /* 0x000fe20000000800 */
[----:B------:R2:W-:Y:S06]  /*4c10*/  MEMBAR.ALL.CTA ;  /* 0x0000000000007992 */ /* 0x0005ec0000008000 */
[----:B--2---:R-:W2:Y:S01]  /*4c20*/  FENCE.VIEW.ASYNC.S ;  /* 0x00000000000073c6 */ /* 0x004ea20000000000 */
[----:B------:R-:W1:Y:S08]  /*4c30*/  @!P1 LDC R12, c[0x0][0xb20] ;  /* 0x0002c800ff0c9b82 */ /* 0x000e700000000800 */
[----:B------:R-:W1:Y:S01]  /*4c40*/  @!P1 LDC R7, c[0x0][0xb0c] ;  /* 0x0002c300ff079b82 */ /* 0x000e620000000800 */
[----:B--2---:R2:W-:Y:S01]  /*4c50*/  SYNCS.ARRIVE.TRANS64.RED.A1T0 RZ, [R0+URZ], RZ ;  /* 0x000000ff00ff79a7 */ /* 0x0045e200081004ff */
[----:B---3--:R-:W-:Y:S04]  /*4c60*/  LOP3.LUT P4, RZ, R18, 0x1, RZ, 0xc0, !PT ;  /* 0x0000000112ff7812 */ /* 0x008fe8000788c0ff */
[----:B------:R-:W-:Y:S09]  /*4c70*/  P2R R71, PR, RZ, 0x10 ;  /* 0x00000010ff477803 */ /* 0x000ff20000000000 */
[----:B------:R-:W-:Y:S02]  /*4c80*/  @P4 MOV R30, R16 ;  /* 0x00000010001e4202 */ /* 0x000fe40000000f00 */
[----:B------:R-:W-:Y:S01]  /*4c90*/  @P4 LOP3.LUT R29, R17, 0xffff, RZ, 0xc0, !PT ;  /* 0x0000ffff111d4812 */ /* 0x000fe200078ec0ff */
[----:B--2-4-:R-:W-:Y:S06]  /*4ca0*/  @!P0 BRA `(.L_x_82) ;  /* 0x0000000000a48947 */ /* 0x014fec0003800000 */
[----:B------:R-:W-:Y:S01]  /*4cb0*/  IMAD.HI.U32 R0, R62, R25, RZ ;  /* 0x000000193e007227 */ /* 0x000fe200078e00ff */
[----:B------:R-:W-:Y:S02]  /*4cc0*/  ISETP.NE.AND P0, PT, R24, 0x1, PT ;  /* 0x000000011800780c */ /* 0x000fe40003f05270 */
[----:B------:R-:W-:Y:S01]  /*4cd0*/  ISETP.NE.AND P2, PT, R26, 0x1, PT ;  /* 0x000000011a00780c */ /* 0x000fe20003f45270 */
[----:B------:R-:W-:Y:S01]  /*4ce0*/  IMAD.HI.U32 R4, R63, R56, RZ ;  /* 0x000000383f047227 */ /* 0x000fe200078e00ff */
[----:B------:R-:W-:Y:S02]  /*4cf0*/  SHF.R.U32.HI R0, RZ, R61, R0 ;  /* 0x0000003dff007219 */ /* 0x000fe40000011600 */
[----:B------:R-:W-:Y:S01]  /*4d00*/  ISETP.NE.AND P3, PT, R28, 0x1, PT ;  /* 0x000000011c00780c */ /* 0x000fe20003f65270 */
[----:B------:R-:W-:Y:S01]  /*4d10*/  IMAD.HI.U32 R6, R29, R25, RZ ;  /* 0x000000191d067227 */ /* 0x000fe200078e00ff */
[-C--:B------:R-:W-:Y:S02]  /*4d20*/  SHF.R.U32.HI R4, RZ, R57.reuse, R4 ;  /* 0x00000039ff047219 */ /* 0x080fe40000011604 */
[----:B------:R-:W-:Y:S01]  /*4d30*/  SEL R0, R62, R0, !P0 ;  /* 0x000000003e007207 */ /* 0x000fe20004000000 */
[----:B------:R-:W-:Y:S01]  /*4d40*/  IMAD.HI.U32 R5, R30, R56, RZ ;  /* 0x000000381e057227 */ /* 0x000fe200078e00ff */
[----:B------:R-:W-:Y:S03]  /*4d50*/  SEL R4, R63, R4, !P3 ;  /* 0x000000043f047207 */ /* 0x000fe60005800000 */
[-C--:B------:R-:W-:Y:S01]  /*4d60*/  IMAD.HI.U32 R3, R0, R22.reuse, RZ ;  /* 0x0000001600037227 */ /* 0x080fe200078e00ff */
[----:B------:R-:W-:Y:S03]  /*4d70*/  SHF.R.U32.HI R5, RZ, R57, R5 ;  /* 0x00000039ff057219 */ /* 0x000fe60000011605 */
[----:B------:R-:W-:Y:S01]  /*4d80*/  IMAD.HI.U32 R2, R4, R22, RZ ;  /* 0x0000001604027227 */ /* 0x000fe200078e00ff */
[----:B------:R-:W-:Y:S02]  /*4d90*/  @P2 SHF.R.U32.HI R0, RZ, R23, R3 ;  /* 0x00000017ff002219 */ /* 0x000fe40000011603 */
[----:B------:R-:W-:Y:S02]  /*4da0*/  SHF.R.U32.HI R3, RZ, R61, R6 ;  /* 0x0000003dff037219 */ /* 0x000fe40000011606 */
[----:B------:R-:W-:Y:S01]  /*4db0*/  @P2 SHF.R.U32.HI R4, RZ, R23, R2 ;  /* 0x00000017ff042219 */ /* 0x000fe20000011602 */
[----:B------:R-:W-:Y:S01]  /*4dc0*/  IMAD R0, R26, R0, RZ ;  /* 0x000000001a007224 */ /* 0x000fe200078e02ff */
[----:B------:R-:W-:Y:S02]  /*4dd0*/  SEL R3, R29, R3, !P0 ;  /* 0x000000031d037207 */ /* 0x000fe40004000000 */
[----:B------:R-:W-:Y:S01]  /*4de0*/  SEL R2, R30, R5, !P3 ;  /* 0x000000051e027207 */ /* 0x000fe20005800000 */
[----:B------:R-:W-:Y:S01]  /*4df0*/  IMAD R5, R26, R4, RZ ;  /* 0x000000041a057224 */ /* 0x000fe200078e02ff */
[C---:B------:R-:W-:Y:S01]  /*4e00*/  ISETP.GE.AND P0, PT, R3.reuse, R0, PT ;  /* 0x000000000300720c */ /* 0x040fe20003f06270 */
[C---:B------:R-:W-:Y:S03]  /*4e10*/  IMAD.HI.U32 R0, R3.reuse, R22, RZ ;  /* 0x0000001603007227 */ /* 0x040fe600078e00ff */
[C---:B------:R-:W-:Y:S02]  /*4e20*/  ISETP.GE.OR P0, PT, R2.reuse, R5, P0 ;  /* 0x000000050200720c */ /* 0x040fe40000706670 */
[----:B------:R-:W-:Y:S04]  /*4e30*/  SHF.R.U32.HI R0, RZ, R23, R0 ;  /* 0x00000017ff007219 */ /* 0x000fe80000011600 */
[C---:B------:R-:W-:Y:S05]  /*4e40*/  SEL R6, R3.reuse, R0, !P2 ;  /* 0x0000000003067207 */ /* 0x040fea0005000000 */
        /* <DEDUP_REMOVED lines=14> */
[----:B------:R-:W-:Y:S07]  /*4f30*/  IMAD R29, R3, R24, R29 ;  /* 0x00000018031d7224 */ /* 0x000fee00078e021d */
.L_x_82:
[----:B-1----:R-:W-:Y:S01]  /*4f40*/  @!P1 ISETP.NE.AND P0, PT, R8, 0x1, PT ;  /* 0x000000010800980c */ /* 0x002fe20003f05270 */
[----:B------:R-:W-:Y:S01]  /*4f50*/  @!P1 IMAD.HI.U32 R0, R30, R10, RZ ;  /* 0x0000000a1e009227 */ /* 0x000fe200078e00ff */
[----:B------:R-:W-:Y:S01]  /*4f60*/  @!P1 ISETP.NE.AND P2, PT, R7, 0x1, PT ;  /* 0x000000010700980c */ /* 0x000fe20003f45270 */
[----:B------:R-:W-:Y:S01]  /*4f70*/  ULOP3.LUT UP0, URZ, UR52, 0x1b0, URZ, 0xc0, !UPT ;  /* 0x000001b034ff7892 */ /* 0x000fe2000f80c0ff */
[----:B------:R-:W-:Y:S01]  /*4f80*/  R2UR UR42, R21 ;  /* 0x00000000152a72ca */ /* 0x000fe200000e0000 */
[----:B------:R-:W-:Y:S01]  /*4f90*/  @!P1 IMAD.HI.U32 R2, R29, R9, RZ ;  /* 0x000000091d029227 */ /* 0x000fe200078e00ff */
[----:B------:R-:W-:Y:S02]  /*4fa0*/  @!P1 SHF.R.U32.HI R0, RZ, R11, R0 ;  /* 0x0000000bff009219 */ /* 0x000fe40000011600 */
[----:B------:R-:W-:Y:S01]  /*4fb0*/  R2UR UR41, R20 ;  /* 0x00000000142972ca */ /* 0x000fe200000e0000 */
[----:B------:R-:W-:Y:S01]  /*4fc0*/  VIADD R73, R73, 0x1 ;  /* 0x0000000149497836 */ /* 0x000fe20000000000 */
[----:B------:R-:W-:Y:S02]  /*4fd0*/  @!P1 SHF.R.U32.HI R2, RZ, R12, R2 ;  /* 0x0000000cff029219 */ /* 0x000fe40000011602 */
[----:B------:R-:W-:Y:S02]  /*4fe0*/  @!P1 SEL R3, R30, R0, !P2 ;  /* 0x000000001e039207 */ /* 0x000fe40005000000 */
[----:B------:R-:W-:Y:S02]  /*4ff0*/  @!P1 SEL R2, R29, R2, !P0 ;  /* 0x000000021d029207 */ /* 0x000fe40004000000 */
[----:B------:R-:W-:Y:S01]  /*5000*/  @P4 SHF.R.U32.HI R66, RZ, 0x10, R17 ;  /* 0x00000010ff424819 */ /* 0x000fe20000011611 */
[----:B------:R-:W-:Y:S02]  /*5010*/  USHF.L.U32 UR42, UR42, 0x6, URZ ;  /* 0x000000062a2a7899 */ /* 0x000fe400080006ff */
[----:B------:R-:W-:Y:S02]  /*5020*/  @!P1 IMAD.IADD R0, R2, 0x1, -R3 ;  /* 0x0000000102009824 */ /* 0x000fe400078e0a03 */
[----:B------:R-:W-:Y:S01]  /*5030*/  @!P1 IMAD.IADD R2, R3, 0x1, -R2 ;  /* 0x0000000103029824 */ /* 0x000fe200078e0a02 */
[----:B------:R-:W-:Y:S01]  /*5040*/  USHF.L.U32 UR41, UR41, 0x6, URZ ;  /* 0x0000000629297899 */ /* 0x000fe200080006ff */
[----:B------:R-:W-:Y:S02]  /*5050*/  @!P1 IMAD R30, R0, R7, R30 ;  /* 0x00000007001e9224 */ /* 0x000fe400078e021e */
[----:B------:R-:W-:Y:S01]  /*5060*/  @!P1 IMAD R29, R2, R8, R29 ;  /* 0x00000008021d9224 */ /* 0x000fe200078e021d */
[----:B------:R-:W-:Y:S08]  /*5070*/  BRA.U !UP0, `(.L_x_83) ;  /* 0x00000001087c7547 */ /* 0x000ff0000b800000 */
[----:B------:R-:W1:Y:S01]  /*5080*/  LDCU.64 UR8, c[0x4][0x80] ;  /* 0x01001000ff0877ac */ /* 0x000e620008000a00 */
[----:B------:R-:W-:Y:S01]  /*5090*/  MOV R2, 0x0 ;  /* 0x0000000000027802 */ /* 0x000fe20000000f00 */
[----:B------:R-:W-:Y:S02]  /*50a0*/  HFMA2 R12, -RZ, RZ, 0, 5.9604644775390625e-08 ;  /* 0x00000001ff0c7431 */ /* 0x000fe400000001ff */
[----:B------:R-:W-:Y:S01]  /*50b0*/  IMAD.MOV.U32 R8, RZ, RZ, 0x70 ;  /* 0x00000070ff087424 */ /* 0x000fe200078e00ff */
[----:B------:R2:W3:Y:S01]  /*50c0*/  LDC.64 R14, c[0x4][R2] ;  /* 0x01000000020e7b82 */ /* 0x0004e20000000a00 */
[----:B------:R-:W4:Y:S01]  /*50d0*/  LDCU.64 UR6, c[0x4][0x88] ;  /* 0x01001100ff0677ac */ /* 0x000f220008000a00 */
[----:B------:R-:W-:Y:S01]  /*50e0*/  IMAD.MOV.U32 R13, RZ, RZ, RZ ;  /* 0x000000ffff0d7224 */ /* 0x000fe200078e00ff */
[----:B------:R-:W2:Y:S01]  /*50f0*/  LDCU.64 UR4, c[0x4][0x8] ;  /* 0x01000100ff0477ac */ /* 0x000ea20008000a00 */
[----:B-1----:R-:W-:Y:S01]  /*5100*/  MOV R5, UR9 ;  /* 0x0000000900057c02 */ /* 0x002fe20008000f00 */
[----:B------:R-:W-:Y:S01]  /*5110*/  IMAD.U32 R4, RZ, RZ, UR8 ;  /* 0x00000008ff047e24 */ /* 0x000fe2000f8e00ff */
[----:B----4-:R-:W-:Y:S01]  /*5120*/  MOV R7, UR7 ;  /* 0x0000000700077c02 */ /* 0x010fe20008000f00 */
[----:B------:R-:W-:Y:S01]  /*5130*/  IMAD.U32 R6, RZ, RZ, UR6 ;  /* 0x00000006ff067e24 */ /* 0x000fe2000f8e00ff */
[----:B--2---:R-:W-:Y:S01]  /*5140*/  MOV R11, UR5 ;  /* 0x00000005000b7c02 */ /* 0x004fe20008000f00 */
[----:B------:R-:W-:Y:S02]  /*5150*/  IMAD.U32 R10, RZ, RZ, UR4 ;  /* 0x00000004ff0a7e24 */ /* 0x000fe4000f8e00ff */
[----:B------:R-:W-:Y:S07]  /*5160*/  LEPC R20, `(.L_x_84) ;  /* 0x000000001014794e */ /* 0x000fee0000000000 */
[----:B---3-5:R-:W-:Y:S05]  /*5170*/  CALL.ABS.NOINC R14 ;  /* 0x000000000e007343 */ /* 0x028fea0003c00000 */
.L_x_84:
[----:B------:R-:W1:Y:S01]  /*5180*/  LDCU.64 UR8, c[0x4][0x80] ;  /* 0x01001000ff0877ac */ /* 0x000e620008000a00 */
[----:B------:R-:W2:Y:S01]  /*5190*/  LDC.64 R2, c[0x4][R2] ;  /* 0x0100000002027b82 */ /* 0x000ea20000000a00 */
[----:B------:R-:W-:Y:S02]  /*51a0*/  HFMA2 R12, -RZ, RZ, 0, 5.9604644775390625e-08 ;  /* 0x00000001ff0c7431 */ /* 0x000fe400000001ff */
[----:B------:R-:W-:Y:S02]  /*51b0*/  IMAD.MOV.U32 R8, RZ, RZ, 0x70 ;  /* 0x00000070ff087424 */ /* 0x000fe400078e00ff */
[----:B------:R-:W-:Y:S01]  /*51c0*/  IMAD.MOV.U32 R13, RZ, RZ, RZ ;  /* 0x000000ffff0d7224 */ /* 0x000fe200078e00ff */
[----:B------:R-:W3:Y:S01]  /*51d0*/  LDCU.64 UR6, c[0x4][0x88] ;  /* 0x01001100ff0677ac */ /* 0x000ee20008000a00 */
[----:B------:R-:W4:Y:S01]  /*51e0*/  LDCU.64 UR4, c[0x4][0x8] ;  /* 0x01000100ff0477ac */ /* 0x000f220008000a00 */
[----:B-1----:R-:W-:Y:S02]  /*51f0*/  MOV R4, UR8 ;  /* 0x0000000800047c02 */ /* 0x002fe40008000f00 */
[----:B------:R-:W-:Y:S02]  /*5200*/  MOV R5, UR9 ;  /* 0x0000000900057c02 */ /* 0x000fe40008000f00 */
[----:B---3--:R-:W-:Y:S01]  /*5210*/  MOV R7, UR7 ;  /* 0x0000000700077c02 */ /* 0x008fe20008000f00 */
[----:B------:R-:W-:Y:S01]  /*5220*/  IMAD.U32 R6, RZ, RZ, UR6 ;  /* 0x00000006ff067e24 */ /* 0x000fe2000f8e00ff */
[----:B----4-:R-:W-:Y:S01]  /*5230*/  MOV R11, UR5 ;  /* 0x00000005000b7c02 */ /* 0x010fe20008000f00 */
[----:B------:R-:W-:Y:S02]  /*5240*/  IMAD.U32 R10, RZ, RZ, UR4 ;  /* 0x00000004ff0a7e24 */ /* 0x000fe4000f8e00ff */
[----:B------:R-:W-:Y:S07]  /*5250*/  LEPC R20, `(.L_x_83) ;  /* 0x000000001014794e */ /* 0x000fee0000000000 */
[----:B--2---:R-:W-:Y:S05]  /*5260*/  CALL.ABS.NOINC R2 ;  /* 0x0000000002007343 */ /* 0x004fea0003c00000 */
.L_x_83:
[----:B------:R-:W-:Y:S01]  /*5270*/  ISETP.NE.U32.AND P4, PT, R54, RZ, PT ;  /* 0x000000ff3600720c */ /* 0x000fe20003f85070 */
[----:B------:R-:W-:Y:S01]  /*5280*/  UISETP.NE.AND UP2, UPT, UR53, URZ, UPT ;  /* 0x000000ff3500728c */ /* 0x000fe2000bf45270 */
[----:B------:R-:W-:Y:S01]  /*5290*/  ISETP.NE.U32.AND P2, PT, RZ, UR38, PT ;  /* 0x00000026ff007c0c */ /* 0x000fe2000bf45070 */
[----:B------:R-:W-:Y:S01]  /*52a0*/  UISETP.NE.U32.AND UP1, UPT, UR44, URZ, UPT ;  /* 0x000000ff2c00728c */ /* 0x000fe2000bf25070 */
[----:B------:R-:W-:Y:S01]  /*52b0*/  ISETP.NE.AND.EX P4, PT, R55, RZ, PT, P4 ;  /* 0x000000ff3700720c */ /* 0x000fe20003f85340 */
[----:B------:R-:W-:Y:S01]  /*52c0*/  UPLOP3.LUT UP0, UPT, UPT, UPT, UPT, 0x40, 0x4 ;  /* 0x000000000004789c */ /* 0x000fe20003f0e870 */
[----:B------:R-:W-:Y:S01]  /*52d0*/  ISETP.NE.AND.EX P2, PT, RZ, UR39, PT, P2 ;  /* 0x00000027ff007c0c */ /* 0x000fe2000bf45320 */
[----:B------:R-:W-:Y:S01]  /*52e0*/  UISETP.NE.AND.EX UP1, UPT, UR45, URZ, UPT, UP1 ;  /* 0x000000ff2d00728c */ /* 0x000fe2000bf25310 */
[----:B------:R-:W-:Y:S04]  /*52f0*/  PLOP3.LUT P1, PT, PT, PT, UP2, 0x80, 0x8 ;  /* 0x000000000008781c */ /* 0x000fe80003f2f028 */
[----:B------:R-:W-:Y:S06]  /*5300*/  @UP2 UPLOP3.LUT UP0, UPT, UPT, UPT, UP1, 0x80, 0x8 ;  /* 0x000000000008289c */ /* 0x000fec0003f0f010 */
[----:B------:R-:W-:Y:S01]  /*5310*/  PLOP3.LUT P0, PT, PT, PT, UP0, 0x80, 0x8 ;  /* 0x000000000008781c */ /* 0x000fe20003f0f008 */
[----:B------:R-:W-:Y:S01]  /*5320*/  @!UPT UIADD3 URZ, UPT, UPT, URZ, URZ, URZ ;  /* 0x000000fffffff290 */ /* 0x000fe2000fffe0ff */
[----:B------:R-:W-:Y:S11]  /*5330*/  BRA.U !UP1, `(.L_x_85) ;  /* 0x0000000109387547 */ /* 0x000ff6000b800000 */
[----:B------:R-:W-:Y:S01]  /*5340*/  UISETP.NE.U32.AND UP0, UPT, UR38, URZ, UPT ;  /* 0x000000ff2600728c */ /* 0x000fe2000bf05070 */
[----:B------:R-:W-:Y:S02]  /*5350*/  HFMA2 R0, -RZ, RZ, 0, 5.9604644775390625e-08 ;  /* 0x00000001ff007431 */ /* 0x000fe400000001ff */
[----:B------:R-:W-:Y:S01]  /*5360*/  IMAD.MOV.U32 R60, RZ, RZ, 0x1 ;  /* 0x00000001ff3c7424 */ /* 0x000fe200078e00ff */
[----:B------:R-:W-:Y:S06]  /*5370*/  UISETP.NE.AND.EX UP0, UPT, UR39, URZ, UPT, UP0 ;  /* 0x000000ff2700728c */ /* 0x000fec000bf05300 */
[----:B------:R-:W-:Y:S05]  /*5380*/  PLOP3.LUT P3, PT, PT, PT, UP0, 0x80, 0x8 ;  /* 0x000000000008781c */ /* 0x000fea0003f6f008 */
[----:B------:R-:W1:Y:S01]  /*5390*/  @UP0 LDCU.64 UR6, c[0x0][0x888] ;  /* 0x00011100ff0607ac */ /* 0x000e620008000a00 */
[----:B------:R-:W-:Y:S07]  /*53a0*/  @UP0 UIMAD UR4, UR36, UR44, URZ ;  /* 0x0000002c240402a4 */ /* 0x000fee000f8e02ff */
[----:B------:R-:W-:Y:S01]  /*53b0*/  @!P3 PRMT R60, R0, 0x7610, R60 ;  /* 0x00007610003cb816 */ /* 0x000fe2000000003c */
[----:B-1----:R-:W-:Y:S03]  /*53c0*/  @UP0 UIMAD.WIDE UR6, UR4, 0x4, UR6 ;  /* 0x00000004040608a5 */ /* 0x002fe6000f8e0206 */
[----:B------:R-:W1:Y:S03]  /*53d0*/  @!UP0 LDCU UR4, c[0x0][0x880] ;  /* 0x00011000ff0487ac */ /* 0x000e660008000800 */
[----:B------:R-:W-:Y:S01]  /*53e0*/  IMAD.U32 R2, RZ, RZ, UR6 ;  /* 0x00000006ff027e24 */ /* 0x000fe2000f8e00ff */
[----:B------:R-:W-:Y:S05]  /*53f0*/  MOV R3, UR7 ;  /* 0x0000000700037c02 */ /* 0x000fea0008000f00 */
[----:B-----5:R2:W5:Y:S02]  /*5400*/  @P3 LDG.E R35, desc[UR46][R2.64] ;  /* 0x0000002e02233981 */ /* 0x020564000c1e1900 */
[----:B-12---:R-:W-:Y:S02]  /*5410*/  @!P3 IMAD.U32 R35, RZ, RZ, UR4 ;  /* 0x00000004ff23be24 */ /* 0x006fe4000f8e00ff */
.L_x_85:
[----:B------:R-:W-:Y:S05]  /*5420*/  @!P4 BRA `(.L_x_86) ;  /* 0x000000000020c947 */ /* 0x000fea0003800000 */
[----:B------:R-:W-:Y:S04]  /*5430*/  ISETP.NE.U32.AND P3, PT, R52, RZ, PT ;  /* 0x000000ff3400720c */ /* 0x000fe80003f65070 */
[----:B------:R-:W-:Y:S11]  /*5440*/  ISETP.NE.AND.EX P3, PT, R53, RZ, PT, P3 ;  /* 0x000000ff3500720c */ /* 0x000ff60003f65330 */
[----:B------:R-:W-:Y:S02]  /*5450*/  @!UPT UIADD3 URZ, UPT, UPT, URZ, URZ, URZ ;  /* 0x000000fffffff290 */ /* 0x000fe4000fffe0ff */
[----:B------:R-:W1:Y:S01]  /*5460*/  @P3 LDC.64 R2, c[0x0][0x8a8] ;  /* 0x00022a00ff023b82 */ /* 0x000e620000000a00 */
[----:B------:R-:W-:Y:S04]  /*5470*/  @P3 IMAD R0, R54, UR36, RZ ;  /* 0x0000002436003c24 */ /* 0x000fe8000f8e02ff */
[----:B-1----:R-:W-:Y:S05]  /*5480*/  @P3 IMAD.WIDE R2, R0, 0x4, R2 ;  /* 0x0000000400023825 */ /* 0x002fea00078e0202 */
[----:B-----5:R1:W5:Y:S02]  /*5490*/  @P3 LDG.E R33, desc[UR46][R2.64] ;  /* 0x0000002e02213981 */ /* 0x020364000c1e1900 */
[----:B-1----:R-:W2:Y:S02]  /*54a0*/  @!P3 LDC R33, c[0x0][0x8a0] ;  /* 0x00022800ff21bb82 */ /* 0x002ea40000000800 */
.L_x_86:
[----:B-----5:R-:W-:Y:S01]  /*54b0*/  FSETP.NEU.AND P3, PT, R35, RZ, PT ;  /* 0x000000ff2300720b */ /* 0x020fe20003f6d000 */
[----:B------:R-:W-:Y:S01]  /*54c0*/  IMAD.U32 R2, RZ, RZ, UR56 ;  /* 0x00000038ff027e24 */ /* 0x000fe2000f8e00ff */
[----:B------:R-:W-:Y:S01]  /*54d0*/  SEL R5, RZ, 0xffffffff, P2 ;  /* 0xffffffffff057807 */ /* 0x000fe20001000000 */
[----:B------:R-:W-:Y:S01]  /*54e0*/  ULOP3.LUT UR4, UR51, 0x1, URZ, 0x3c, !UPT ;  /* 0x0000000133047892 */ /* 0x000fe2000f8e3cff */
[----:B------:R-:W-:Y:S01]  /*54f0*/  @P1 LOP3.LUT P2, RZ, R60, 0xff, RZ, 0xc0, !PT ;  /* 0x000000ff3cff1812 */ /* 0x000fe2000784c0ff */
[----:B------:R-:W-:Y:S01]  /*5500*/  BSSY B1, `(.L_x_87) ;  /* 0x000003d000017945 */ /* 0x000fe20003800000 */
[----:B------:R-:W-:Y:S01]  /*5510*/  @P1 SEL R0, RZ, 0xffffffff, P3 ;  /* 0xffffffffff001807 */ /* 0x000fe20001800000 */
[----:B------:R-:W-:Y:S01]  /*5520*/  IMAD.MOV.U32 R47, RZ, RZ, 0x1 ;  /* 0x00000001ff2f7424 */ /* 0x000fe200078e00ff */
[----:B------:R-:W-:Y:S01]  /*5530*/  LEA R2, R2, UR48, 0x3 ;  /* 0x0000003002027c11 */ /* 0x000fe2000f8e18ff */
[----:B------:R-:W-:Y:S01]  /*5540*/  IMAD.U32 R45, RZ, RZ, UR4 ;  /* 0x00000004ff2d7e24 */ /* 0x000fe2000f8e00ff */
[----:B------:R-:W-:Y:S01]  /*5550*/  @P0 SEL R0, R5, R0, !P2 ;  /* 0x0000000005000207 */ /* 0x000fe20005000000 */
[----:B------:R-:W-:Y:S01]  /*5560*/  IMAD.U32 R46, RZ, RZ, UR56 ;  /* 0x00000038ff2e7e24 */ /* 0x000fe2000f8e00ff */
[C---:B------:R-:W-:Y:S02]  /*5570*/  LEA R44, R31.reuse, UR48, 0x3 ;  /* 0x000000301f2c7c11 */ /* 0x040fe4000f8e18ff */
[----:B------:R-:W-:Y:S02]  /*5580*/  CS2R R50, SRZ ;  /* 0x0000000000327805 */ /* 0x000fe4000001ff00 */
[----:B------:R-:W-:Y:S02]  /*5590*/  @P1 LOP3.LUT R0, R0, 0x1, RZ, 0xc0, !PT ;  /* 0x0000000100001812 */ /* 0x000fe400078ec0ff */
[----:B------:R-:W-:Y:S02]  /*55a0*/  CS2R R48, SRZ ;  /* 0x0000000000307805 */ /* 0x000fe4000001ff00 */
[----:B------:R-:W-:Y:S02]  /*55b0*/  SHF.L.U32 R3, R68, 0x1f, RZ ;  /* 0x0000001f44037819 */ /* 0x000fe400000006ff */
[----:B------:R-:W-:Y:S02]  /*55c0*/  CS2R R42, SRZ ;  /* 0x00000000002a7805 */ /* 0x000fe4000001ff00 */
[----:B------:R-:W-:Y:S02]  /*55d0*/  ISETP.NE.U32.OR P5, PT, R0, 0x1, !P1 ;  /* 0x000000010000780c */ /* 0x000fe40004fa5470 */
[----:B------:R-:W-:Y:S02]  /*55e0*/  CS2R R40, SRZ ;  /* 0x0000000000287805 */ /* 0x000fe4000001ff00 */
[----:B------:R-:W-:Y:S02]  /*55f0*/  PLOP3.LUT P2, PT, PT, PT, UP1, 0x80, 0x8 ;  /* 0x000000000008781c */ /* 0x000fe40003f4f018 */
[----:B------:R-:W-:Y:S02]  /*5600*/  LEA.HI R34, R31, R31, RZ, 0x1 ;  /* 0x0000001f1f227211 */ /* 0x000fe400078f08ff */
[----:B------:R-:W-:Y:S02]  /*5610*/  LOP3.LUT P4, R72, R60, 0xff, RZ, 0xc0, !PT ;  /* 0x000000ff3c487812 */ /* 0x000fe4000788c0ff */
[----:B------:R-:W-:Y:S02]  /*5620*/  SEL R4, RZ, 0xffffffff, P3 ;  /* 0xffffffffff047807 */ /* 0x000fe40001800000 */
[----:B------:R-:W-:Y:S02]  /*5630*/  P2R R74, PR, RZ, 0x20 ;  /* 0x00000020ff4a7803 */ /* 0x000fe40000000000 */
[----:B------:R-:W-:Y:S03]  /*5640*/  @P5 SHF.L.U32 R0, R45, 0x1f, RZ ;  /* 0x0000001f2d005819 */ /* 0x000fe600000006ff */
[----:B------:R-:W-:Y:S01]  /*5650*/  @P2 SEL R4, R5, R4, !P4 ;  /* 0x0000000405042207 */ /* 0x000fe20006000000 */
[----:B------:R1:W3:Y:S03]  /*5660*/  @P5 SYNCS.PHASECHK.TRANS64.TRYWAIT P1, [R2+URZ+0x50], R0 ;  /* 0x00005000020055a7 */ /* 0x0002e600080211ff */
[----:B------:R-:W-:Y:S04]  /*5670*/  LOP3.LUT R4, R4, 0x1, RZ, 0xc0, !PT ;  /* 0x0000000104047812 */ /* 0x000fe800078ec0ff */
[----:B------:R-:W-:Y:S04]  /*5680*/  ISETP.NE.U32.AND P2, PT, R4, 0x1, PT ;  /* 0x000000010400780c */ /* 0x000fe80003f45070 */
[----:B------:R-:W-:Y:S01]  /*5690*/  P2R R76, PR, RZ, 0x4 ;  /* 0x00000004ff4c7803 */ /* 0x000fe20000000000 */
[----:B------:R4:W2:Y:S01]  /*56a0*/  SYNCS.PHASECHK.TRANS64.TRYWAIT P0, [R44+URZ+0xb0], R3 ;  /* 0x0000b0032c0075a7 */ /* 0x0008a200080011ff */
[C---:B-1----:R-:W-:Y:S01]  /*56b0*/  IMAD.SHL.U32 R0, R34.reuse, 0x20, RZ ;  /* 0x0000002022007824 */ /* 0x042fe200078e00ff */
[----:B------:R-:W-:Y:S04]  /*56c0*/  LOP3.LUT R34, R34, 0xffe, RZ, 0xc0, !PT ;  /* 0x00000ffe22227812 */ /* 0x000fe800078ec0ff */
[----:B------:R-:W-:Y:S01]  /*56d0*/  LOP3.LUT R0, R0, 0xffffffc0, RZ, 0xc0, !PT ;  /* 0xffffffc000007812 */ /* 0x000fe200078ec0ff */
[----:B------:R-:W-:Y:S04]  /*56e0*/  IMAD.IADD R34, R31, 0x1, -R34 ;  /* 0x000000011f227824 */ /* 0x000fe800078e0a22 */
[----:B------:R-:W-:Y:S04]  /*56f0*/  IMAD.IADD R0, R32, 0x1, R0 ;  /* 0x0000000120007824 */ /* 0x000fe800078e0200 */
[----:B------:R-:W-:Y:S01]  /*5700*/  IMAD R34, R34, 0x100000, R0 ;  /* 0x0010000022227824 */ /* 0x000fe200078e0200 */
[----:B---3--:R-:W-:Y:S01]  /*5710*/  @P5 SEL R47, RZ, 0x1, !P1 ;  /* 0x00000001ff2f5807 */ /* 0x008fe20004800000 */
[----:B----4-:R-:W-:Y:S06]  /*5720*/  @!P5 BRA `(.L_x_88) ;  /* 0x000000000068d947 */ /* 0x010fec0003800000 */
[----:B------:R-:W-:Y:S01]  /*5730*/  HFMA2 R43, -RZ, RZ, 0, 0 ;  /* 0x00000000ff2b7431 */ /* 0x000fe200000001ff */
[----:B------:R-:W-:Y:S01]  /*5740*/  ISETP.NE.AND P1, PT, R47, RZ, PT ;  /* 0x000000ff2f00720c */ /* 0x000fe20003f25270 */
[----:B------:R-:W-:Y:S01]  /*5750*/  IMAD.U32 R0, RZ, RZ, UR56 ;  /* 0x00000038ff007e24 */ /* 0x000fe2000f8e00ff */
[----:B------:R-:W-:Y:S11]  /*5760*/  BSSY B0, `(.L_x_89) ;  /* 0x0000005000007945 */ /* 0x000ff60003800000 */
[----:B------:R-:W-:Y:S05]  /*5770*/  @P1 BRA `(.L_x_90) ;  /* 0x00000000000c1947 */ /* 0x000fea0003800000 */
[----:B------:R-:W-:Y:S04]  /*5780*/  SHF.L.U32 R4, R45, 0x1f, RZ ;  /* 0x0000001f2d047819 */ /* 0x000fe800000006ff */
[----:B------:R-:W1:Y:S02]  /*5790*/  SYNCS.PHASECHK.TRANS64.TRYWAIT P1, [R2+URZ+0x50], R4 ;  /* 0x00005004020075a7 */ /* 0x000e6400080211ff */
[----:B-1----:R-:W-:Y:S05]  /*57a0*/  @!P1 BRA `(.L_x_91) ;  /* 0x0000001c00b49947 */ /* 0x002fea0003800000 */
.L_x_90:
[----:B------:R-:W-:Y:S05]  /*57b0*/  BSYNC B0 ;  /* 0x0000000000007941 */ /* 0x000fea0003800000 */
.L_x_89:
[----:B------:R-:W-:Y:S01]  /*57c0*/  ISETP.NE.AND P1, PT, R76, RZ, PT ;  /* 0x000000ff4c00720c */ /* 0x000fe20003f25270 */
[----:B------:R-:W-:Y:S01]  /*57d0*/  IMAD.MOV.U32 R42, RZ, RZ, RZ ;  /* 0x000000ffff2a7224 */ /* 0x000fe200078e00ff */
[----:B------:R-:W-:Y:S02]  /*57e0*/  CS2R R40, SRZ ;  /* 0x0000000000287805 */ /* 0x000fe4000001ff00 */
[----:B------:R-:W-:Y:S02]  /*57f0*/  CS2R R50, SRZ ;  /* 0x0000000000327805 */ /* 0x000fe4000001ff00 */
[----:B------:R-:W-:Y:S07]  /*5800*/  CS2R R48, SRZ ;  /* 0x0000000000307805 */ /* 0x000fee000001ff00 */
[----:B-1----:R-:W-:Y:S01]  /*5810*/  @P1 IMAD R2, R0, 0x800, R64 ;  /* 0x0000080000021824 */ /* 0x002fe200078e0240 */
[----:B------:R-:W-:Y:S05]  /*5820*/  @P1 WARPSYNC.ALL ;  /* 0x0000000000001948 */ /* 0x000fea0003800000 */
[----:B------:R-:W-:Y:S01]  /*5830*/  @P1 LEA R2, R2, UR48, 0x1 ;  /* 0x0000003002021c11 */ /* 0x000fe2000f8e08ff */
[----:B------:R-:W-:Y:S04]  /*5840*/  UIADD3 UR5, UPT, UPT, UR56, 0x1, URZ ;  /* 0x0000000138057890 */ /* 0x000fe8000fffe0ff */
[----:B------:R1:W3:Y:S01]  /*5850*/  @P1 LDSM.16.M88.4 R40, [R2+0x200] ;  /* 0x000200000228183b */ /* 0x0002e20000000200 */
[----:B------:R-:W-:Y:S01]  /*5860*/  UISETP.NE.AND UP0, UPT, UR5, 0x3, UPT ;  /* 0x000000030500788c */ /* 0x000fe2000bf05270 */
[----:B------:R-:W-:Y:S03]  /*5870*/  @P1 IMAD R0, R69, 0x2, R2 ;  /* 0x0000000245001824 */ /* 0x000fe600078e0202 */
[----:B------:R-:W-:Y:S02]  /*5880*/  USEL UR4, URZ, 0x1, UP0 ;  /* 0x00000001ff047887 */ /* 0x000fe40008000000 */
[----:B------:R1:W4:Y:S01]  /*5890*/  @P1 LDSM.16.M88.4 R48, [R0+0x200] ;  /* 0x000200000030183b */ /* 0x0003220000000200 */
[----:B------:R-:W-:Y:S03]  /*58a0*/  USEL UR5, UR5, URZ, UP0 ;  /* 0x000000ff05057287 */ /* 0x000fe60008000000 */
[----:B------:R-:W-:Y:S03]  /*58b0*/  LOP3.LUT R45, R45, UR4, RZ, 0x3c, !PT ;  /* 0x000000042d2d7c12 */ /* 0x000fe6000f8e3cff */
[----:B------:R-:W-:Y:S02]  /*58c0*/  IMAD.U32 R46, RZ, RZ, UR5 ;  /* 0x00000005ff2e7e24 */ /* 0x000fe4000f8e00ff */
.L_x_88:
[----:B------:R-:W-:Y:S05]  /*58d0*/  BSYNC B1 ;  /* 0x0000000000017941 */ /* 0x000fea0003800000 */
.L_x_87:
[----:B-1----:R-:W-:Y:S04]  /*58e0*/  SHF.R.U32.HI R0, RZ, 0x15, R34 ;  /* 0x00000015ff007819 */ /* 0x002fe80000011622 */
[----:B------:R-:W-:Y:S01]  /*58f0*/  LOP3.LUT P1, RZ, R0, 0x3, R65, 0x48, !PT ;  /* 0x0000000300ff7812 */ /* 0x000fe20007824841 */
[----:B------:R-:W-:Y:S01]  /*5900*/  @!UPT UIADD3 URZ, UPT, UPT, URZ, URZ, URZ ;  /* 0x000000fffffff290 */ /* 0x000fe2000fffe0ff */
[----:B--2---:R-:W-:Y:S11]  /*5910*/  @P0 BRA `(.L_x_92) ;  /* 0x0000000000080947 */ /* 0x004ff60003800000 */
[----:B------:R-:W1:Y:S02]  /*5920*/  SYNCS.PHASECHK.TRANS64.TRYWAIT P0, [R44+URZ+0xb0], R3 ;  /* 0x0000b0032c0075a7 */ /* 0x000e6400080011ff */
[----:B-1----:R-:W-:Y:S05]  /*5930*/  @!P0 BRA `(.L_x_93) ;  /* 0x0000001c00648947 */ /* 0x002fea0003800000 */
.L_x_92:
[----:B------:R-:W-:Y:S05]  /*5940*/  @!P1 BRA `(.L_x_94) ;  /* 0x0000000000409947 */ /* 0x000fea0003800000 */
[----:B------:R-:W2:Y:S01]  /*5950*/  LDCU.64 UR8, c[0x4][0x70] ;  /* 0x01000e00ff0877ac */ /* 0x000ea20008000a00 */
[----:B-1----:R-:W-:Y:S01]  /*5960*/  MOV R3, 0x0 ;  /* 0x0000000000037802 */ /* 0x002fe20000000f00 */
[----:B------:R-:W-:Y:S02]  /*5970*/  HFMA2 R12, -RZ, RZ, 0, 5.9604644775390625e-08 ;  /* 0x00000001ff0c7431 */ /* 0x000fe400000001ff */
[----:B------:R-:W-:Y:S02]  /*5980*/  IMAD.MOV.U32 R8, RZ, RZ, 0x192 ;  /* 0x00000192ff087424 */ /* 0x000fe400078e00ff */
[----:B------:R-:W-:Y:S01]  /*5990*/  IMAD.MOV.U32 R13, RZ, RZ, RZ ;  /* 0x000000ffff0d7224 */ /* 0x000fe200078e00ff */
[----:B------:R-:W1:Y:S01]  /*59a0*/  LDCU.64 UR6, c[0x4][0x78] ;  /* 0x01000f00ff0677ac */ /* 0x000e620008000a00 */
[----:B------:R-:W3:Y:S01]  /*59b0*/  LDC.64 R2, c[0x4][R3] ;  /* 0x0100000003027b82 */ /* 0x000ee20000000a00 */
[----:B------:R-:W5:Y:S01]  /*59c0*/  LDCU.64 UR4, c[0x4][0x10] ;  /* 0x01000200ff0477ac */ /* 0x000f620008000a00 */
[----:B--2---:R-:W-:Y:S01]  /*59d0*/  MOV R5, UR9 ;  /* 0x0000000900057c02 */ /* 0x004fe20008000f00 */
[----:B------:R-:W-:Y:S01]  /*59e0*/  IMAD.U32 R4, RZ, RZ, UR8 ;  /* 0x00000008ff047e24 */ /* 0x000fe2000f8e00ff */
[----:B-1----:R-:W-:Y:S01]  /*59f0*/  MOV R7, UR7 ;  /* 0x0000000700077c02 */ /* 0x002fe20008000f00 */
[----:B------:R-:W-:Y:S01]  /*5a00*/  IMAD.U32 R6, RZ, RZ, UR6 ;  /* 0x00000006ff067e24 */ /* 0x000fe2000f8e00ff */
[----:B-----5:R-:W-:Y:S01]  /*5a10*/  MOV R11, UR5 ;  /* 0x00000005000b7c02 */ /* 0x020fe20008000f00 */
[----:B------:R-:W-:Y:S02]  /*5a20*/  IMAD.U32 R10, RZ, RZ, UR4 ;  /* 0x00000004ff0a7e24 */ /* 0x000fe4000f8e00ff */
[----:B------:R-:W-:Y:S07]  /*5a30*/  LEPC R20, `(.L_x_94) ;  /* 0x000000001014794e */ /* 0x000fee0000000000 */
[----:B---34-:R-:W-:Y:S05]  /*5a40*/  CALL.ABS.NOINC R2 ;  /* 0x0000000002007343 */ /* 0x018fea0003c00000 */
.L_x_94:
[----:B-1-3--:R-:W-:Y:S01]  /*5a50*/  SHF.L.U32 R3, R40, 0x10, RZ ;  /* 0x0000001028037819 */ /* 0x00afe200000006ff */
[----:B------:R-:W-:Y:S05]  /*5a60*/  WARPSYNC.ALL ;  /* 0x0000000000007948 */ /* 0x000fea0003800000 */
[----:B------:R-:W-:Y:S01]  /*5a70*/  R2UR UR4, R34 ;  /* 0x00000000220472ca */ /* 0x000fe200000e0000 */
[----:B------:R-:W-:Y:S01]  /*5a80*/  BSSY.RECONVERGENT B0, `(.L_x_95) ;  /* 0x0000050000007945 */ /* 0x000fe20003800200 */
[----:B------:R-:W-:Y:S02]  /*5a90*/  SHF.L.U32 R20, R42, 0x10, RZ ;  /* 0x000000102a147819 */ /* 0x000fe400000006ff */
[----:B------:R-:W-:Y:S02]  /*5aa0*/  SHF.L.U32 R75, R69, 0x1, RZ ;  /* 0x00000001454b7819 */ /* 0x000fe400000006ff */
[----:B------:R-:W-:Y:S07]  /*5ab0*/  ISETP.NE.AND P0, PT, R70, RZ, PT ;  /* 0x000000ff4600720c */ /* 0x000fee0003f05270 */
[----:B------:R-:W1:Y:S02]  /*5ac0*/  LDTM.16dp256bit.x4 R4, tmem[UR4] ;  /* 0x00000004000479ee */ /* 0x000e640008120000 */
[C---:B-1----:R-:W-:Y:S01]  /*5ad0*/  FMUL R0, R33.reuse, R4 ;  /* 0x0000000421007220 */ /* 0x042fe20000400000 */
[----:B------:R-:W-:Y:S01]  /*5ae0*/  LOP3.LUT R4, R40, 0xffff0000, RZ, 0xc0, !PT ;  /* 0xffff000028047812 */ /* 0x000fe200078ec0ff */
[----:B------:R-:W-:Y:S01]  /*5af0*/  FMUL R2, R33, R5 ;  /* 0x0000000521027220 */ /* 0x000fe20000400000 */
[----:B------:R-:W-:Y:S01]  /*5b00*/  SHF.L.U32 R5, R41, 0x10, RZ ;  /* 0x0000001029057819 */ /* 0x000fe200000006ff */
[----:B------:R-:W-:Y:S01]  /*5b10*/  FFMA R0, R35, R3, R0 ;  /* 0x0000000323007223 */ /* 0x000fe20000000000 */
[----:B------:R-:W-:Y:S01]  /*5b20*/  FMUL R3, R33, R6 ;  /* 0x0000000621037220 */ /* 0x000fe20000400000 */
[----:B------:R-:W-:Y:S01]  /*5b30*/  LOP3.LUT R6, R41, 0xffff0000, RZ, 0xc0, !PT ;  /* 0xffff000029067812 */ /* 0x000fe200078ec0ff */
[----:B------:R-:W-:Y:S01]  /*5b40*/  FFMA R2, R35, R4, R2 ;  /* 0x0000000423027223 */ /* 0x000fe20000000002 */
[----:B------:R-:W-:Y:S01]  /*5b50*/  FMUL R7, R33, R7 ;  /* 0x0000000721077220 */ /* 0x000fe20000400000 */
[----:B------:R-:W-:Y:S01]  /*5b60*/  FFMA R3, R35, R5, R3 ;  /* 0x0000000523037223 */ /* 0x000fe20000000003 */
[C---:B------:R-:W-:Y:S01]  /*5b70*/  FMUL R4, R33.reuse, R8 ;  /* 0x0000000821047220 */ /* 0x040fe20000400000 */
[----:B------:R-:W-:Y:S01]  /*5b80*/  FMUL R5, R33, R9 ;  /* 0x0000000921057220 */ /* 0x000fe20000400000 */
[----:B------:R-:W-:Y:S01]  /*5b90*/  F2FP.BF16.F32.PACK_AB R36, R2, R0 ;  /* 0x000000000224723e */ /* 0x000fe200000010ff */
[C---:B------:R-:W-:Y:S01]  /*5ba0*/  FFMA R7, R35.reuse, R6, R7 ;  /* 0x0000000623077223 */ /* 0x040fe20000000007 */
[----:B------:R-:W-:Y:S01]  /*5bb0*/  LOP3.LUT R0, R42, 0xffff0000, RZ, 0xc0, !PT ;  /* 0xffff00002a007812 */ /* 0x000fe200078ec0ff */
[----:B------:R-:W-:Y:S01]  /*5bc0*/  FFMA R4, R35, R20, R4 ;  /* 0x0000001423047223 */ /* 0x000fe20000000004 */
[----:B------:R-:W-:Y:S01]  /*5bd0*/  SHF.L.U32 R2, R43, 0x10, RZ ;  /* 0x000000102b027819 */ /* 0x000fe200000006ff */
[----:B------:R-:W-:Y:S01]  /*5be0*/  FMUL R6, R33, R10 ;  /* 0x0000000a21067220 */ /* 0x000fe20000400000 */
[----:B------:R-:W-:Y:S01]  /*5bf0*/  F2FP.BF16.F32.PACK_AB R37, R7, R3 ;  /* 0x000000030725723e */ /* 0x000fe200000010ff */
[----:B------:R-:W-:Y:S01]  /*5c00*/  FFMA R5, R35, R0, R5 ;  /* 0x0000000023057223 */ /* 0x000fe20000000005 */
[----:B------:R-:W-:Y:S01]  /*5c10*/  LOP3.LUT R3, R43, 0xffff0000, RZ, 0xc0, !PT ;  /* 0xffff00002b037812 */ /* 0x000fe200078ec0ff */
[----:B------:R-:W-:Y:S01]  /*5c20*/  FFMA R6, R35, R2, R6 ;  /* 0x0000000223067223 */ /* 0x000fe20000000006 */
[C---:B----4-:R-:W-:Y:S01]  /*5c30*/  SHF.L.U32 R7, R48.reuse, 0x10, RZ ;  /* 0x0000001030077819 */ /* 0x050fe200000006ff */
[C---:B------:R-:W-:Y:S01]  /*5c40*/  FMUL R11, R33.reuse, R11 ;  /* 0x0000000b210b7220 */ /* 0x040fe20000400000 */
[----:B------:R-:W-:Y:S01]  /*5c50*/  LOP3.LUT R0, R48, 0xffff0000, RZ, 0xc0, !PT ;  /* 0xffff000030007812 */ /* 0x000fe200078ec0ff */
[----:B------:R-:W-:Y:S01]  /*5c60*/  FMUL R8, R33, R12 ;  /* 0x0000000c21087220 */ /* 0x000fe20000400000 */
[----:B------:R-:W-:Y:S01]  /*5c70*/  SHF.L.U32 R2, R49, 0x10, RZ ;  /* 0x0000001031027819 */ /* 0x000fe200000006ff */
[----:B------:R-:W-:Y:S01]  /*5c80*/  FMUL R9, R33, R13 ;  /* 0x0000000d21097220 */ /* 0x000fe20000400000 */
[----:B------:R-:W-:Y:S01]  /*5c90*/  F2FP.BF16.F32.PACK_AB R38, R5, R4 ;  /* 0x000000040526723e */ /* 0x000fe200000010ff */
[C---:B------:R-:W-:Y:S01]  /*5ca0*/  FFMA R11, R35.reuse, R3, R11 ;  /* 0x00000003230b7223 */ /* 0x040fe2000000000b */
[----:B------:R-:W-:Y:S01]  /*5cb0*/  MOV R5, UR56 ;  /* 0x0000003800057c02 */ /* 0x000fe20008000f00 */
[----:B------:R-:W-:Y:S01]  /*5cc0*/  FFMA R8, R35, R7, R8 ;  /* 0x0000000723087223 */ /* 0x000fe20000000008 */
[----:B------:R-:W-:Y:S01]  /*5cd0*/  SHF.L.U32 R3, R51, 0x10, RZ ;  /* 0x0000001033037819 */ /* 0x000fe200000006ff */
[----:B------:R-:W-:Y:S01]  /*5ce0*/  FFMA R9, R35, R0, R9 ;  /* 0x0000000023097223 */ /* 0x000fe20000000009 */
[----:B------:R-:W-:Y:S01]  /*5cf0*/  LOP3.LUT R0, R49, 0xffff0000, RZ, 0xc0, !PT ;  /* 0xffff000031007812 */ /* 0x000fe200078ec0ff */
[----:B------:R-:W-:Y:S01]  /*5d00*/  FMUL R10, R33, R14 ;  /* 0x0000000e210a7220 */ /* 0x000fe20000400000 */
[----:B------:R-:W-:Y:S01]  /*5d10*/  LOP3.LUT R4, R51, 0xffff0000, RZ, 0xc0, !PT ;  /* 0xffff000033047812 */ /* 0x000fe200078ec0ff */
[C---:B------:R-:W-:Y:S01]  /*5d20*/  FMUL R15, R33.reuse, R15 ;  /* 0x0000000f210f7220 */ /* 0x040fe20000400000 */
[----:B------:R-:W-:Y:S01]  /*5d30*/  FMUL R12, R33, R16 ;  /* 0x00000010210c7220 */ /* 0x000fe20000400000 */
[C---:B------:R-:W-:Y:S01]  /*5d40*/  FFMA R10, R35.reuse, R2, R10 ;  /* 0x00000002230a7223 */ /* 0x040fe2000000000a */
[C---:B------:R-:W-:Y:S01]  /*5d50*/  LOP3.LUT R2, R50.reuse, 0xffff0000, RZ, 0xc0, !PT ;  /* 0xffff000032027812 */ /* 0x040fe200078ec0ff */
[----:B------:R-:W-:Y:S01]  /*5d60*/  FFMA R15, R35, R0, R15 ;  /* 0x00000000230f7223 */ /* 0x000fe2000000000f */
[----:B------:R-:W-:Y:S01]  /*5d70*/  SHF.L.U32 R0, R50, 0x10, RZ ;  /* 0x0000001032007819 */ /* 0x000fe200000006ff */
[C---:B------:R-:W-:Y:S01]  /*5d80*/  FMUL R13, R33.reuse, R17 ;  /* 0x00000011210d7220 */ /* 0x040fe20000400000 */
[C---:B------:R-:W-:Y:S01]  /*5d90*/  FMUL R14, R33.reuse, R18 ;  /* 0x00000012210e7220 */ /* 0x040fe20000400000 */
[----:B------:R-:W-:Y:S01]  /*5da0*/  FMUL R19, R33, R19 ;  /* 0x0000001321137220 */ /* 0x000fe20000400000 */
[----:B------:R-:W-:Y:S01]  /*5db0*/  LEA R5, R5, R64, 0xb ;  /* 0x0000004005057211 */ /* 0x000fe200078e58ff */
[C---:B------:R-:W-:Y:S01]  /*5dc0*/  FFMA R12, R35.reuse, R0, R12 ;  /* 0x00000000230c7223 */ /* 0x040fe2000000000c */
[C---:B------:R-:W-:Y:S01]  /*5dd0*/  FFMA R13, R35.reuse, R2, R13 ;  /* 0x00000002230d7223 */ /* 0x040fe2000000000d */
[C---:B------:R-:W-:Y:S01]  /*5de0*/  FFMA R14, R35.reuse, R3, R14 ;  /* 0x00000003230e7223 */ /* 0x040fe2000000000e */
[----:B------:R-:W-:Y:S01]  /*5df0*/  FFMA R19, R35, R4, R19 ;  /* 0x0000000423137223 */ /* 0x000fe20000000013 */
[----:B------:R-:W-:Y:S02]  /*5e00*/  F2FP.BF16.F32.PACK_AB R39, R11, R6 ;  /* 0x000000060b27723e */ /* 0x000fe400000010ff */
[----:B------:R-:W-:Y:S02]  /*5e10*/  LEA R5, R5, UR48, 0x1 ;  /* 0x0000003005057c11 */ /* 0x000fe4000f8e08ff */
[----:B------:R-:W-:Y:S02]  /*5e20*/  F2FP.BF16.F32.PACK_AB R8, R9, R8 ;  /* 0x000000080908723e */ /* 0x000fe400000010ff */
[----:B------:R-:W-:Y:S01]  /*5e30*/  F2FP.BF16.F32.PACK_AB R9, R15, R10 ;  /* 0x0000000a0f09723e */ /* 0x000fe200000010ff */
[----:B------:R1:W-:Y:S01]  /*5e40*/  STSM.16.M88.4 [R5+0x200], R36 ;  /* 0x0002002405007844 */ /* 0x0003e20000000200 */
[----:B------:R-:W-:Y:S02]  /*5e50*/  F2FP.BF16.F32.PACK_AB R10, R13, R12 ;  /* 0x0000000c0d0a723e */ /* 0x000fe400000010ff */
[----:B------:R-:W-:Y:S02]  /*5e60*/  F2FP.BF16.F32.PACK_AB R11, R19, R14 ;  /* 0x0000000e130b723e */ /* 0x000fe400000010ff */
[----:B------:R-:W-:Y:S05]  /*5e70*/  IADD3 R0, PT, PT, R75, 0x200, R5 ;  /* 0x000002004b007810 */ /* 0x000fea0007ffe005 */
[----:B------:R1:W-:Y:S01]  /*5e80*/  STSM.16.M88.4 [R0], R8 ;  /* 0x0000000800007844 */ /* 0x0003e20000000200 */
[----:B------:R-:W-:Y:S01]  /*5e90*/  @!PT LDS RZ, [RZ] ;  /* 0x00000000fffff984 */ /* 0x000fe20000000800 */
[----:B------:R-:W-:Y:S01]  /*5ea0*/  @!PT LDS RZ, [RZ] ;  /* 0x00000000fffff984 */ /* 0x000fe20000000800 */
[----:B------:R-:W-:Y:S01]  /*5eb0*/  @!PT LDS RZ, [RZ] ;  /* 0x00000000fffff984 */ /* 0x000fe20000000800 */
[----:B------:R-:W-:Y:S01]  /*5ec0*/  @!PT LDS RZ, [RZ] ;  /* 0x00000000fffff984 */ /* 0x000fe20000000800 */
[----:B------:R2:W-:Y:S07]  /*5ed0*/  MEMBAR.ALL.CTA ;  /* 0x0000000000007992 */ /* 0x0005ee0000008000 */
[----:B--2---:R-:W2:Y:S02]  /*5ee0*/  FENCE.VIEW.ASYNC.S ;  /* 0x00000000000073c6 */ /* 0x004ea40000000000 */
[----:B--2---:R-:W-:Y:S06]  /*5ef0*/  BAR.SYNC.DEFER_BLOCKING 0x1, 0x80 ;  /* 0x0042000000007b1d */ /* 0x004fec0000010000 */
[----:B------:R-:W-:Y:S05]  /*5f00*/  @P0 BRA `(.L_x_96) ;  /* 0x00000000001c0947 */ /* 0x000fea0003800000 */
[----:B------:R-:W-:Y:S02]  /*5f10*/  UIADD3 UR6, UP0, UPT, UR54, 0x680, URZ ;  /* 0x0000068036067890 */ /* 0x000fe4000ff1e0ff */
[----:B------:R-:W-:Y:S02]  /*5f20*/  ULEA UR4, UR56, UR48, 0xc ;  /* 0x0000003038047291 */ /* 0x000fe4000f8e60ff */
[----:B------:R-:W-:Y:S02]  /*5f30*/  UIADD3.X UR7, UPT, UPT, URZ, UR55, URZ, UP0, !UPT ;  /* 0x00000037ff077290 */ /* 0x000fe400087fe4ff */
[----:B------:R-:W-:Y:S01]  /*5f40*/  UIADD3 UR40, UPT, UPT, UR4, 0x200, URZ ;  /* 0x0000020004287890 */ /* 0x000fe2000fffe0ff */
[----:B------:R-:W-:Y:S08]  /*5f50*/  UMOV UR43, UR36 ;  /* 0x00000024002b7c82 */ /* 0x000ff00008000000 */
[----:B------:R2:W-:Y:S02]  /*5f60*/  UTMASTG.3D [UR40], [UR6] ;  /* 0x00000028060073b5 */ /* 0x0005e40008010000 */
[----:B--2---:R0:W-:Y:S02]  /*5f70*/  UTMACMDFLUSH ;  /* 0x00000000000079b7 */ /* 0x0041e40000000000 */
.L_x_96:
[----:B------:R-:W-:Y:S05]  /*5f80*/  BSYNC.RECONVERGENT B0 ;  /* 0x0000000000007941 */ /* 0x000fea0003800200 */
.L_x_95:
[----:B------:R-:W-:Y:S01]  /*5f90*/  UIADD3 UR40, UPT, UPT, UR56, 0x1, URZ ;  /* 0x0000000138287890 */ /* 0x000fe2000fffe0ff */
[----:B------:R-:W-:Y:S03]  /*5fa0*/  BSSY.RECONVERGENT B0, `(.L_x_97) ;  /* 0x0000005000007945 */ /* 0x000fe60003800200 */
[----:B------:R-:W-:Y:S04]  /*5fb0*/  UISETP.NE.AND UP0, UPT, UR40, 0x3, UPT ;  /* 0x000000032800788c */ /* 0x000fe8000bf05270 */
[----:B------:R-:W-:Y:S01]  /*5fc0*/  USEL UR43, UR40, URZ, UP0 ;  /* 0x000000ff282b7287 */ /* 0x000fe20008000000 */
[----:B------:R-:W-:Y:S11]  /*5fd0*/  @P0 BRA `(.L_x_98) ;  /* 0x0000000000040947 */ /* 0x000ff60003800000 */
[----:B------:R-:W-:Y:S04]  /*5fe0*/  DEPBAR.LE SB0, 0x1 ;  /* 0x000080400000791a */ /* 0x000fe80000000000 */
.L_x_98:
[----:B------:R-:W-:Y:S05]  /*5ff0*/  BSYNC.RECONVERGENT B0 ;  /* 0x0000000000007941 */ /* 0x000fea0003800200 */
.L_x_97:
[----:B------:R-:W-:Y:S01]  /*6000*/  BAR.SYNC.DEFER_BLOCKING 0x1, 0x80 ;  /* 0x0042000000007b1d */ /* 0x000fe20000010000 */
[----:B------:R-:W-:Y:S01]  /*6010*/  ISETP.NE.AND P1, PT, R74, RZ, PT ;  /* 0x000000ff4a00720c */ /* 0x000fe20003f25270 */
[----:B------:R-:W-:Y:S01]  /*6020*/  UISETP.NE.AND UP0, UPT, UR50, URZ, UPT ;  /* 0x000000ff3200728c */ /* 0x000fe2000bf05270 */
[----:B------:R-:W-:Y:S11]  /*6030*/  LEA R2, R46, UR48, 0x3 ;  /* 0x000000302e027c11 */ /* 0x000ff6000f8e18ff */
[----:B------:R-:W-:Y:S01]  /*6040*/  @P1 SHF.L.U32 R3, R45, 0x1f, RZ ;  /* 0x0000001f2d031819 */ /* 0x000fe200000006ff */
[----:B------:R-:W-:Y:S06]  /*6050*/  BRA.U !UP0, `(.L_x_99) ;  /* 0x0000000108247547 */ /* 0x000fec000b800000 */
[----:B------:R-:W-:Y:S01]  /*6060*/  IMAD.U32 R4, RZ, RZ, UR49 ;  /* 0x00000031ff047e24 */ /* 0x000fe2000f8e00ff */
[----:B-1----:R-:W-:Y:S01]  /*6070*/  MOV R0, UR37 ;  /* 0x0000002500007c02 */ /* 0x002fe20008000f00 */
[----:B------:R-:W-:Y:S03]  /*6080*/  UIADD3 UR49, UPT, UPT, UR49, 0x1, URZ ;  /* 0x0000000131317890 */ /* 0x000fe6000fffe0ff */
[----:B------:R-:W-:Y:S01]  /*6090*/  @P1 LEA R4, R4, UR48, 0x3 ;  /* 0x0000003004041c11 */ /* 0x000fe2000f8e18ff */
[----:B------:R-:W-:Y:S04]  /*60a0*/  UISETP.NE.AND UP0, UPT, UR49, 0x3, UPT ;  /* 0x000000033100788c */ /* 0x000fe8000bf05270 */
[----:B------:R-:W-:Y:S01]  /*60b0*/  @P1 VIADD R4, R4, 0x68 ;  /* 0x0000006804041836 */ /* 0x000fe20000000000 */
[----:B------:R-:W-:Y:S04]  /*60c0*/  USEL UR49, UR49, URZ, UP0 ;  /* 0x000000ff31317287 */ /* 0x000fe80008000000 */
[----:B------:R-:W-:Y:S04]  /*60d0*/  @P1 PRMT R0, R0, 0x654, R4 ;  /* 0x0000065400001816 */ /* 0x000fe80000000004 */
[----:B------:R2:W-:Y:S04]  /*60e0*/  @P1 SYNCS.ARRIVE.TRANS64.RED.A1T0 RZ, [R0+URZ], RZ ;  /* 0x000000ff00ff19a7 */ /* 0x0005e800081004ff */
.L_x_99:
[----:B------:R-:W3:Y:S01]  /*60f0*/  @P1 SYNCS.PHASECHK.TRANS64.TRYWAIT P0, [R2+URZ+0x50], R3 ;  /* 0x00005003020015a7 */ /* 0x000ee200080011ff */
[----:B------:R-:W-:Y:S01]  /*6100*/  BSSY B1, `(.L_x_100) ;  /* 0x0000013000017945 */ /* 0x000fe20003800000 */
[----:B---3--:R-:W-:Y:S03]  /*6110*/  @P1 SEL R47, RZ, 0x1, !P0 ;  /* 0x00000001ff2f1807 */ /* 0x008fe60004000000 */
[----:B------:R-:W-:Y:S05]  /*6120*/  @!P1 BRA `(.L_x_101) ;  /* 0x0000000000409947 */ /* 0x000fea0003800000 */
[----:B------:R-:W-:Y:S01]  /*6130*/  ISETP.NE.AND P1, PT, R76, RZ, PT ;  /* 0x000000ff4c00720c */ /* 0x000fe20003f25270 */
[----:B------:R-:W-:Y:S01]  /*6140*/  BSSY B0, `(.L_x_102) ;  /* 0x0000009000007945 */ /* 0x000fe20003800000 */
[----:B------:R-:W-:Y:S11]  /*6150*/  ISETP.NE.AND P0, PT, R47, RZ, PT ;  /* 0x000000ff2f00720c */ /* 0x000ff60003f05270 */
[----:B------:R-:W-:Y:S05]  /*6160*/  @P1 IMAD R3, R46, 0x800, R64 ;  /* 0x000008002e031824 */ /* 0x000fea00078e0240 */
[----:B------:R-:W-:Y:S05]  /*6170*/  @P1 LEA R3, R3, UR48, 0x1 ;  /* 0x0000003003031c11 */ /* 0x000fea000f8e08ff */
[----:B-12---:R-:W-:Y:S01]  /*6180*/  @P1 IMAD.IADD R0, R75, 0x1, R3 ;  /* 0x000000014b001824 */ /* 0x006fe200078e0203 */
[----:B------:R-:W-:Y:S06]  /*6190*/  @P0 BRA `(.L_x_103) ;  /* 0x00000000000c0947 */ /* 0x000fec0003800000 */
[----:B------:R-:W-:Y:S04]  /*61a0*/  SHF.L.U32 R45, R45, 0x1f, RZ ;  /* 0x0000001f2d2d7819 */ /* 0x000fe800000006ff */
[----:B------:R-:W1:Y:S02]  /*61b0*/  SYNCS.PHASECHK.TRANS64.TRYWAIT P0, [R2+URZ+0x50], R45 ;  /* 0x0000502d020075a7 */ /* 0x000e6400080011ff */
[----:B-1----:R-:W-:Y:S05]  /*61c0*/  @!P0 BRA `(.L_x_104) ;  /* 0x0000001400548947 */ /* 0x002fea0003800000 */
.L_x_103:
[----:B------:R-:W-:Y:S05]  /*61d0*/  BSYNC B0 ;  /* 0x0000000000007941 */ /* 0x000fea0003800000 */
.L_x_102:
[----:B------:R-:W-:Y:S11]  /*61e0*/  ISETP.NE.AND P0, PT, R76, RZ, PT ;  /* 0x000000ff4c00720c */ /* 0x000ff60003f05270 */
[----:B------:R-:W-:Y:S02]  /*61f0*/  @!UPT UIADD3 URZ, UPT, UPT, URZ, URZ, URZ ;  /* 0x000000fffffff290 */ /* 0x000fe4000fffe0ff */
[----:B------:R-:W-:Y:S05]  /*6200*/  @P0 WARPSYNC.ALL ;  /* 0x0000000000000948 */ /* 0x000fea0003800000 */
[----:B------:R3:W4:Y:S04]  /*6210*/  @P0 LDSM.16.M88.4 R40, [R3+0x200] ;  /* 0x000200000328083b */ /* 0x0007280000000200 */
[----:B------:R3:W2:Y:S02]  /*6220*/  @P0 LDSM.16.M88.4 R48, [R0+0x200] ;  /* 0x000200000030083b */ /* 0x0006a40000000200 */
.L_x_101:
[----:B------:R-:W-:Y:S05]  /*6230*/  BSYNC B1 ;  /* 0x0000000000017941 */ /* 0x000fea0003800000 */
.L_x_100:
[----:B-123--:R-:W-:Y:S05]  /*6240*/  VIADD R0, R34, 0x20 ;  /* 0x0000002022007836 */ /* 0x00efea0000000000 */
[----:B------:R-:W-:Y:S04]  /*6250*/  SHF.R.U32.HI R0, RZ, 0x15, R0 ;  /* 0x00000015ff007819 */ /* 0x000fe80000011600 */
[----:B------:R-:W-:Y:S11]  /*6260*/  LOP3.LUT P0, RZ, R0, 0x3, R65, 0x48, !PT ;  /* 0x0000000300ff7812 */ /* 0x000ff60007804841 */
[----:B------:R-:W-:Y:S02]  /*6270*/  @!UPT UIADD3 URZ, UPT, UPT, URZ, URZ, URZ ;  /* 0x000000fffffff290 */ /* 0x000fe4000fffe0ff */
[----:B------:R-:W-:Y:S05]  /*6280*/  @!P0 BRA `(.L_x_105) ;  /* 0x0000000000408947 */ /* 0x000fea0003800000 */
[----:B------:R-:W1:Y:S01]  /*6290*/  LDCU.64 UR8, c[0x4][0x70] ;  /* 0x01000e00ff0877ac */ /* 0x000e620008000a00 */
[----:B------:R-:W-:Y:S01]  /*62a0*/  MOV R3, 0x0 ;  /* 0x0000000000037802 */ /* 0x000fe20000000f00 */
[----:B------:R-:W-:Y:S02]  /*62b0*/  HFMA2 R12, -RZ, RZ, 0, 5.9604644775390625e-08 ;  /* 0x00000001ff0c7431 */ /* 0x000fe400000001ff */
[----:B------:R-:W-:Y:S02]  /*62c0*/  IMAD.MOV.U32 R8, RZ, RZ, 0x192 ;  /* 0x00000192ff087424 */ /* 0x000fe400078e00ff */
[----:B------:R-:W-:Y:S01]  /*62d0*/  IMAD.MOV.U32 R13, RZ, RZ, RZ ;  /* 0x000000ffff0d7224 */ /* 0x000fe200078e00ff */
[----:B------:R-:W2:Y:S01]  /*62e0*/  LDCU.64 UR6, c[0x4][0x78] ;  /* 0x01000f00ff0677ac */ /* 0x000ea20008000a00 */
[----:B------:R-:W3:Y:S01]  /*62f0*/  LDC.64 R2, c[0x4][R3] ;  /* 0x0100000003027b82 */ /* 0x000ee20000000a00 */
[----:B------:R-:W5:Y:S01]  /*6300*/  LDCU.64 UR4, c[0x4][0x10] ;  /* 0x01000200ff0477ac */ /* 0x000f620008000a00 */
[----:B-1----:R-:W-:Y:S01]  /*6310*/  MOV R5, UR9 ;  /* 0x0000000900057c02 */ /* 0x002fe20008000f00 */
[----:B------:R-:W-:Y:S01]  /*6320*/  IMAD.U32 R4, RZ, RZ, UR8 ;  /* 0x00000008ff047e24 */ /* 0x000fe2000f8e00ff */
[----:B--2---:R-:W-:Y:S01]  /*6330*/  MOV R7, UR7 ;  /* 0x0000000700077c02 */ /* 0x004fe20008000f00 */
[----:B------:R-:W-:Y:S01]  /*6340*/  IMAD.U32 R6, RZ, RZ, UR6 ;  /* 0x00000006ff067e24 */ /* 0x000fe2000f8e00ff */
[----:B-----5:R-:W-:Y:S01]  /*6350*/  MOV R11, UR5 ;  /* 0x00000005000b7c02 */ /* 0x020fe20008000f00 */
[----:B------:R-:W-:Y:S02]  /*6360*/  IMAD.U32 R10, RZ, RZ, UR4 ;  /* 0x00000004ff0a7e24 */ /* 0x000fe4000f8e00ff */
[----:B------:R-:W-:Y:S07]  /*6370*/  LEPC R20, `(.L_x_105) ;  /* 0x000000001014794e */ /* 0x000fee0000000000 */
[----:B---34-:R-:W-:Y:S05]  /*6380*/  CALL.ABS.NOINC R2 ;  /* 0x0000000002007343 */ /* 0x018fea0003c00000 */
.L_x_105:
[----:B------:R-:W-:Y:S01]  /*6390*/  ISETP.NE.AND P0, PT, R70, RZ, PT ;  /* 0x000000ff4600720c */ /* 0x000fe20003f05270 */
[----:B------:R-:W-:Y:S05]  /*63a0*/  WARPSYNC.ALL ;  /* 0x0000000000007948 */ /* 0x000fea0003800000 */
[----:B------:R-:W-:Y:S01]  /*63b0*/  R2UR UR4, R34 ;  /* 0x00000000220472ca */ /* 0x000fe200000e0000 */
[----:B------:R-:W-:Y:S01]  /*63c0*/  BSSY.RECONVERGENT B0, `(.L_x_106) ;  /* 0x0000056000007945 */ /* 0x000fe20003800200 */
[C---:B----4-:R-:W-:Y:S02]  /*63d0*/  SHF.L.U32 R20, R40.reuse, 0x10, RZ ;  /* 0x0000001028147819 */ /* 0x050fe400000006ff */
[----:B------:R-:W-:Y:S02]  /*63e0*/  LOP3.LUT R21, R40, 0xffff0000, RZ, 0xc0, !PT ;  /* 0xffff000028157812 */ /* 0x000fe400078ec0ff */
[C---:B------:R-:W-:Y:S02]  /*63f0*/  SHF.L.U32 R34, R41.reuse, 0x10, RZ ;  /* 0x0000001029227819 */ /* 0x040fe400000006ff */
[----:B------:R-:W-:Y:S02]  /*6400*/  R2UR UR5, R44 ;  /* 0x000000002c0572ca */ /* 0x000fe400000e0000 */
[----:B------:R-:W-:Y:S02]  /*6410*/  LOP3.LUT R36, R41, 0xffff0000, RZ, 0xc0, !PT ;  /* 0xffff000029247812 */ /* 0x000fe400078ec0ff */
[C---:B------:R-:W-:Y:S01]  /*6420*/  SHF.L.U32 R37, R42.reuse, 0x10, RZ ;  /* 0x000000102a257819 */ /* 0x040fe200000006ff */
[----:B------:R-:W1:Y:S01]  /*6430*/  LDTM.16dp256bit.x4 R4, tmem[UR4+0x20] ;  /* 0x00002004000479ee */ /* 0x000e620008120000 */
[----:B------:R-:W-:Y:S01]  /*6440*/  LOP3.LUT R38, R42, 0xffff0000, RZ, 0xc0, !PT ;  /* 0xffff00002a267812 */ /* 0x000fe200078ec0ff */
[----:B------:R-:W-:Y:S01]  /*6450*/  NOP ;  /* 0x0000000000007918 */ /* 0x000fe20000000000 */
[C---:B------:R-:W-:Y:S02]  /*6460*/  SHF.L.U32 R39, R43.reuse, 0x10, RZ ;  /* 0x000000102b277819 */ /* 0x040fe400000006ff */
[----:B------:R-:W-:Y:S02]  /*6470*/  LOP3.LUT R40, R43, 0xffff0000, RZ, 0xc0, !PT ;  /* 0xffff00002b287812 */ /* 0x000fe400078ec0ff */
[C---:B------:R-:W-:Y:S01]  /*6480*/  SHF.L.U32 R41, R48.reuse, 0x10, RZ ;  /* 0x0000001030297819 */ /* 0x040fe200000006ff */
[----:B------:R-:W-:Y:S01]  /*6490*/  UIADD3 UR5, UPT, UPT, UR5, 0xd0, URZ ;  /* 0x000000d005057890 */ /* 0x000fe2000fffe0ff */
[----:B------:R-:W-:Y:S02]  /*64a0*/  LOP3.LUT R42, R48, 0xffff0000, RZ, 0xc0, !PT ;  /* 0xffff0000302a7812 */ /* 0x000fe400078ec0ff */
[C---:B------:R-:W-:Y:S01]  /*64b0*/  SHF.L.U32 R43, R49.reuse, 0x10, RZ ;  /* 0x00000010312b7819 */ /* 0x040fe200000006ff */
[----:B------:R-:W-:Y:S01]  /*64c0*/  UPRMT UR5, UR37, 0x654, UR5 ;  /* 0x0000065425057896 */ /* 0x000fe20008000005 */
[----:B------:R-:W-:Y:S02]  /*64d0*/  LOP3.LUT R44, R49, 0xffff0000, RZ, 0xc0, !PT ;  /* 0xffff0000312c7812 */ /* 0x000fe400078ec0ff */
[C---:B------:R-:W-:Y:S02]  /*64e0*/  SHF.L.U32 R45, R50.reuse, 0x10, RZ ;  /* 0x00000010322d7819 */ /* 0x040fe400000006ff */
[----:B------:R-:W-:Y:S02]  /*64f0*/  LOP3.LUT R46, R50, 0xffff0000, RZ, 0xc0, !PT ;  /* 0xffff0000322e7812 */ /* 0x000fe400078ec0ff */
[C---:B------:R-:W-:Y:S02]  /*6500*/  SHF.L.U32 R47, R51.reuse, 0x10, RZ ;  /* 0x00000010332f7819 */ /* 0x040fe400000006ff */
[----:B-1----:R-:W-:Y:S01]  /*6510*/  SYNCS.ARRIVE.TRANS64.RED.A1T0 RZ, [UR5], RZ ;  /* 0x000000ffffff79a7 */ /* 0x002fe20008100405 */
[----:B------:R-:W-:Y:S01]  /*6520*/  LOP3.LUT R48, R51, 0xffff0000, RZ, 0xc0, !PT ;  /* 0xffff000033307812 */ /* 0x000fe200078ec0ff */
[C---:B------:R-:W-:Y:S01]  /*6530*/  FMUL R4, R33.reuse, R4 ;  /* 0x0000000421047220 */ /* 0x040fe20000400000 */
[C---:B------:R-:W-:Y:S01]  /*6540*/  FMUL R5, R33.reuse, R5 ;  /* 0x0000000521057220 */ /* 0x040fe20000400000 */
[C---:B------:R-:W-:Y:S01]  /*6550*/  FMUL R6, R33.reuse, R6 ;  /* 0x0000000621067220 */ /* 0x040fe20000400000 */
[----:B------:R-:W-:Y:S01]  /*6560*/  FMUL R7, R33, R7 ;  /* 0x0000000721077220 */ /* 0x000fe20000400000 */
[C---:B------:R-:W-:Y:S01]  /*6570*/  FFMA R4, R35.reuse, R20, R4 ;  /* 0x0000001423047223 */ /* 0x040fe20000000004 */
[C---:B------:R-:W-:Y:S01]  /*6580*/  FFMA R5, R35.reuse, R21, R5 ;  /* 0x0000001523057223 */ /* 0x040fe20000000005 */
[C---:B------:R-:W-:Y:S01]  /*6590*/  FFMA R6, R35.reuse, R34, R6 ;  /* 0x0000002223067223 */ /* 0x040fe20000000006 */
[----:B------:R-:W-:Y:S01]  /*65a0*/  FFMA R7, R35, R36, R7 ;  /* 0x0000002423077223 */ /* 0x000fe20000000007 */
[C---:B------:R-:W-:Y:S01]  /*65b0*/  FMUL R8, R33.reuse, R8 ;  /* 0x0000000821087220 */ /* 0x040fe20000400000 */
[----:B------:R-:W-:Y:S01]  /*65c0*/  FMUL R9, R33, R9 ;  /* 0x0000000921097220 */ /* 0x000fe20000400000 */
[----:B------:R-:W-:Y:S01]  /*65d0*/  F2FP.BF16.F32.PACK_AB R4, R5, R4 ;  /* 0x000000040504723e */ /* 0x000fe200000010ff */
[----:B------:R-:W-:Y:S01]  /*65e0*/  FMUL R10, R33, R10 ;  /* 0x0000000a210a7220 */ /* 0x000fe20000400000 */
[----:B------:R-:W-:Y:S01]  /*65f0*/  F2FP.BF16.F32.PACK_AB R5, R7, R6 ;  /* 0x000000060705723e */ /* 0x000fe200000010ff */
[C---:B------:R-:W-:Y:S01]  /*6600*/  FFMA R8, R35.reuse, R37, R8 ;  /* 0x0000002523087223 */ /* 0x040fe20000000008 */
[----:B------:R-:W-:Y:S01]  /*6610*/  FFMA R9, R35, R38, R9 ;  /* 0x0000002623097223 */ /* 0x000fe20000000009 */
[C---:B------:R-:W-:Y:S01]  /*6620*/  FMUL R11, R33.reuse, R11 ;  /* 0x0000000b210b7220 */ /* 0x040fe20000400000 */
[C---:B------:R-:W-:Y:S01]  /*6630*/  FMUL R0, R33.reuse, R12 ;  /* 0x0000000c21007220 */ /* 0x040fe20000400000 */
[----:B------:R-:W-:Y:S01]  /*6640*/  FMUL R2, R33, R13 ;  /* 0x0000000d21027220 */ /* 0x000fe20000400000 */
[----:B------:R-:W-:Y:S01]  /*6650*/  FFMA R10, R35, R39, R10 ;  /* 0x00000027230a7223 */ /* 0x000fe2000000000a */
[----:B------:R-:W-:Y:S01]  /*6660*/  FMUL R3, R33, R14 ;  /* 0x0000000e21037220 */ /* 0x000fe20000400000 */
[----:B------:R-:W-:Y:S01]  /*6670*/  F2FP.BF16.F32.PACK_AB R6, R9, R8 ;  /* 0x000000080906723e */ /* 0x000fe200000010ff */
[----:B------:R-:W-:Y:S01]  /*6680*/  FFMA R11, R35, R40, R11 ;  /* 0x00000028230b7223 */ /* 0x000fe2000000000b */
[C---:B------:R-:W-:Y:S01]  /*6690*/  FMUL R15, R33.reuse, R15 ;  /* 0x0000000f210f7220 */ /* 0x040fe20000400000 */
[----:B------:R-:W-:Y:S01]  /*66a0*/  FMUL R12, R33, R16 ;  /* 0x00000010210c7220 */ /* 0x000fe20000400000 */
[----:B------:R-:W-:Y:S01]  /*66b0*/  FFMA R0, R35, R41, R0 ;  /* 0x0000002923007223 */ /* 0x000fe20000000000 */
[----:B------:R-:W-:Y:S01]  /*66c0*/  MOV R8, UR43 ;  /* 0x0000002b00087c02 */ /* 0x000fe20008000f00 */
[----:B------:R-:W-:Y:S01]  /*66d0*/  FMUL R13, R33, R17 ;  /* 0x00000011210d7220 */ /* 0x000fe20000400000 */
[----:B------:R-:W-:Y:S01]  /*66e0*/  FFMA R2, R35, R42, R2 ;  /* 0x0000002a23027223 */ /* 0x000fe20000000002 */
[----:B------:R-:W-:Y:S01]  /*66f0*/  FMUL R14, R33, R18 ;  /* 0x00000012210e7220 */ /* 0x000fe20000400000 */
[C---:B------:R-:W-:Y:S01]  /*6700*/  FFMA R3, R35.reuse, R43, R3 ;  /* 0x0000002b23037223 */ /* 0x040fe20000000003 */
[----:B------:R-:W-:Y:S01]  /*6710*/  FFMA R15, R35, R44, R15 ;  /* 0x0000002c230f7223 */ /* 0x000fe2000000000f */
[----:B------:R-:W-:Y:S01]  /*6720*/  FMUL R19, R33, R19 ;  /* 0x0000001321137220 */ /* 0x000fe20000400000 */
[C---:B------:R-:W-:Y:S01]  /*6730*/  FFMA R12, R35.reuse, R45, R12 ;  /* 0x0000002d230c7223 */ /* 0x040fe2000000000c */
[----:B------:R-:W-:Y:S01]  /*6740*/  LEA R8, R8, R64, 0xb ;  /* 0x0000004008087211 */ /* 0x000fe200078e58ff */
        /* <DEDUP_REMOVED lines=22> */
[----:B------:R-:W-:Y:S02]  /*68b0*/  UIADD3 UR5, UPT, UPT, UR41, 0x20, URZ ;  /* 0x0000002029057890 */ /* 0x000fe4000fffe0ff */
[----:B------:R-:W-:Y:S02]  /*68c0*/  UIADD3 UR4, UPT, UPT, UR10, 0x200, URZ ;  /* 0x000002000a047890 */ /* 0x000fe4000fffe0ff */
[----:B------:R-:W-:Y:S01]  /*68d0*/  UIADD3.X UR9, UPT, UPT, URZ, UR55, URZ, UP0, !UPT ;  /* 0x00000037ff097290 */ /* 0x000fe200087fe4ff */
[----:B------:R-:W-:Y:S01]  /*68e0*/  UMOV UR6, UR42 ;  /* 0x0000002a00067c82 */ /* 0x000fe20008000000 */
[----:B------:R-:W-:Y:S07]  /*68f0*/  UMOV UR7, UR36 ;  /* 0x0000002400077c82 */ /* 0x000fee0008000000 */
[----:B------:R2:W-:Y:S02]  /*6900*/  UTMASTG.3D [UR4], [UR8] ;  /* 0x00000004080073b5 */ /* 0x0005e40008010000 */
[----:B--2---:R0:W-:Y:S02]  /*6910*/  UTMACMDFLUSH ;  /* 0x00000000000079b7 */ /* 0x0041e40000000000 */
.L_x_107:
[----:B------:R-:W-:Y:S05]  /*6920*/  BSYNC.RECONVERGENT B0 ;  /* 0x0000000000007941 */ /* 0x000fea0003800200 */
.L_x_106:
[----:B------:R-:W-:Y:S01]  /*6930*/  UIADD3 UR43, UPT, UPT, UR43, 0x1, URZ ;  /* 0x000000012b2b7890 */ /* 0x000fe2000fffe0ff */
[----:B------:R-:W-:Y:S03]  /*6940*/  BSSY.RECONVERGENT B0, `(.L_x_108) ;  /* 0x0000008000007945 */ /* 0x000fe60003800200 */
[----:B------:R-:W-:Y:S04]  /*6950*/  UISETP.NE.AND UP0, UPT, UR43, 0x3, UPT ;  /* 0x000000032b00788c */ /* 0x000fe8000bf05270 */
[----:B------:R-:W-:Y:S02]  /*6960*/  UISETP.EQ.XOR UP1, UPT, UR40, 0x3, !UP0 ;  /* 0x000000032800788c */ /* 0x000fe4000c722a70 */
[----:B------:R-:W-:Y:S02]  /*6970*/  USEL UR56, UR43, URZ, UP0 ;  /* 0x000000ff2b387287 */ /* 0x000fe40008000000 */
[----:B------:R-:W-:Y:S04]  /*6980*/  USEL UR4, URZ, 0x1, !UP1 ;  /* 0x00000001ff047887 */ /* 0x000fe8000c800000 */
[----:B------:R-:W-:Y:S01]  /*6990*/  ULOP3.LUT UR51, UR51, UR4, URZ, 0x3c, !UPT ;  /* 0x0000000433337292 */ /* 0x000fe2000f8e3cff */
[----:B------:R-:W-:Y:S11]  /*69a0*/  @P0 BRA `(.L_x_109) ;  /* 0x0000000000040947 */ /* 0x000ff60003800000 */
[----:B------:R-:W-:Y:S04]  /*69b0*/  DEPBAR.LE SB0, 0x1 ;  /* 0x000080400000791a */ /* 0x000fe80000000000 */
.L_x_109:
[----:B------:R-:W-:Y:S05]  /*69c0*/  BSYNC.RECONVERGENT B0 ;  /* 0x0000000000007941 */ /* 0x000fea0003800200 */
.L_x_108:
[----:B------:R-:W-:Y:S01]  /*69d0*/  BAR.SYNC.DEFER_BLOCKING 0x1, 0x80 ;  /* 0x0042000000007b1d */ /* 0x000fe20000010000 */
[----:B------:R-:W-:Y:S01]  /*69e0*/  UISETP.NE.AND UP0, UPT, UR50, -0x2, UPT ;  /* 0xfffffffe3200788c */ /* 0x000fe2000bf05270 */
[----:B------:R-:W-:Y:S08]  /*69f0*/  IADD3 R31, PT, PT, R31, 0x1, RZ ;  /* 0x000000011f1f7810 */ /* 0x000ff00007ffe0ff */
[----:B------:R-:W-:Y:S05]  /*6a00*/  BRA.U !UP0, `(.L_x_110) ;  /* 0x0000000108287547 */ /* 0x000fea000b800000 */
[----:B------:R-:W-:Y:S01]  /*6a10*/  ISETP.NE.AND P0, PT, R74, RZ, PT ;  /* 0x000000ff4a00720c */ /* 0x000fe20003f05270 */
[----:B------:R-:W-:Y:S01]  /*6a20*/  IMAD.U32 R2, RZ, RZ, UR49 ;  /* 0x00000031ff027e24 */ /* 0x000fe2000f8e00ff */
[----:B------:R-:W-:Y:S01]  /*6a30*/  UIADD3 UR49, UPT, UPT, UR49, 0x1, URZ ;  /* 0x0000000131317890 */ /* 0x000fe2000fffe0ff */
[----:B------:R-:W-:Y:S03]  /*6a40*/  IMAD.U32 R0, RZ, RZ, UR37 ;  /* 0x00000025ff007e24 */ /* 0x000fe6000f8e00ff */
[----:B------:R-:W-:Y:S04]  /*6a50*/  UISETP.NE.AND UP0, UPT, UR49, 0x3, UPT ;  /* 0x000000033100788c */ /* 0x000fe8000bf05270 */
[----:B------:R-:W-:Y:S03]  /*6a60*/  USEL UR49, UR49, URZ, UP0 ;  /* 0x000000ff31317287 */ /* 0x000fe60008000000 */
[----:B------:R-:W-:Y:S05]  /*6a70*/  @P0 LEA R2, R2, UR48, 0x3 ;  /* 0x0000003002020c11 */ /* 0x000fea000f8e18ff */
[----:B------:R-:W-:Y:S05]  /*6a80*/  @P0 VIADD R2, R2, 0x68 ;  /* 0x0000006802020836 */ /* 0x000fea0000000000 */
[----:B------:R-:W-:Y:S04]  /*6a90*/  @P0 PRMT R0, R0, 0x654, R2 ;  /* 0x0000065400000816 */ /* 0x000fe80000000002 */
[----:B------:R2:W-:Y:S03]  /*6aa0*/  @P0 SYNCS.ARRIVE.TRANS64.RED.A1T0 RZ, [R0+URZ], RZ ;  /* 0x000000ff00ff09a7 */ /* 0x0005e600081004ff */
.L_x_110:
[----:B------:R-:W-:Y:S01]  /*6ab0*/  ISETP.NE.AND P2, PT, R71, RZ, PT ;  /* 0x000000ff4700720c */ /* 0x000fe20003f45270 */
[----:B------:R-:W-:Y:S01]  /*6ac0*/  UIADD3 UR50, UPT, UPT, UR50, 0x2, URZ ;  /* 0x0000000232327890 */ /* 0x000fe2000fffe0ff */
[----:B------:R-:W-:Y:S01]  /*6ad0*/  ISETP.NE.AND P0, PT, R73, 0x2, PT ;  /* 0x000000024900780c */ /* 0x000fe20003f05270 */
[----:B------:R-:W-:Y:S01]  /*6ae0*/  IMAD.IADD R20, R29, 0x1, R58 ;  /* 0x000000011d147824 */ /* 0x000fe200078e023a */
[----:B------:R-:W-:Y:S01]  /*6af0*/  ISETP.NE.AND P1, PT, R31, 0x4, PT ;  /* 0x000000041f00780c */ /* 0x000fe20003f25270 */
[----:B------:R-:W-:Y:S01]  /*6b00*/  IMAD.IADD R21, R30, 0x1, R59 ;  /* 0x000000011e157824 */ /* 0x000fe200078e023b */
[----:B------:R-:W-:Y:S02]  /*6b10*/  SEL R2, RZ, 0x1, P0 ;  /* 0x00000001ff027807 */ /* 0x000fe40000000000 */
[----:B--2---:R-:W-:Y:S02]  /*6b20*/  SEL R0, RZ, 0x1, P1 ;  /* 0x00000001ff007807 */ /* 0x004fe40000800000 */
[----:B------:R-:W-:Y:S02]  /*6b30*/  LOP3.LUT R67, R67, R2, RZ, 0x3c, !PT ;  /* 0x0000000243437212 */ /* 0x000fe400078e3cff */
[----:B------:R-:W-:Y:S02]  /*6b40*/  LOP3.LUT R68, R68, R0, RZ, 0x3c, !PT ;  /* 0x0000000044447212 */ /* 0x000fe400078e3cff */
[----:B------:R-:W-:Y:S02]  /*6b50*/  @P2 R2UR UR36, R66 ;  /* 0x00000000422422ca */ /* 0x000fe400000e0000 */
[----:B------:R-:W-:Y:S02]  /*6b60*/  SEL R73, R73, RZ, P0 ;  /* 0x000000ff49497207 */ /* 0x000fe40000000000 */
[----:B------:R-:W-:Y:S01]  /*6b70*/  SEL R31, R31, RZ, P1 ;  /* 0x000000ff1f1f7207 */ /* 0x000fe20000800000 */
[----:B------:R-:W-:Y:S10]  /*6b80*/  @P2 BRA `(.L_x_111) ;  /* 0xffffffdc00e02947 */ /* 0x000ff4000383ffff */
[----:B------:R-:W-:-:S09]  /*6b90*/  UISETP.NE.AND UP0, UPT, UR53, URZ, UPT ;  /* 0x000000ff3500728c */ /* 0x000fd2000bf05270 */
[----:B------:R-:W-:Y:S05]  /*6ba0*/  BRA.U !UP0, `(.L_x_112) ;  /* 0x0000000108487547 */ /* 0x000fea000b800000 */
[----:B------:R-:W2:Y:S02]  /*6bb0*/  LDCU.64 UR4, c[0x0][0x890] ;  /* 0x00011200ff0477ac */ /* 0x000ea40008000a00 */
[----:B--2---:R-:W-:-:S04]  /*6bc0*/  UISETP.NE.U32.AND UP0, UPT, UR4, URZ, UPT ;  /* 0x000000ff0400728c */ /* 0x004fc8000bf05070 */
[----:B------:R-:W-:-:S09]  /*6bd0*/  UISETP.NE.AND.EX UP0, UPT, UR5, URZ, UPT, UP0 ;  /* 0x000000ff0500728c */ /* 0x000fd2000bf05300 */
[----:B------:R-:W-:Y:S05]  /*6be0*/  BRA.U UP0, `(.L_x_113) ;  /* 0x00000001000c7547 */ /* 0x000fea000b800000 */
[----:B------:R-:W-:-:S13]  /*6bf0*/  FSETP.NEU.AND P0, PT, R35, RZ, PT ;  /* 0x000000ff2300720b */ /* 0x000fda0003f0d000 */
[----:B------:R-:W-:Y:S05]  /*6c00*/  @!P0 EXIT ;  /* 0x000000000000894d */ /* 0x000fea0003800000 */
[----:B------:R-:W-:Y:S05]  /*6c10*/  BRA `(.L_x_112) ;  /* 0x00000000002c7947 */ /* 0x000fea0003800000 */
.L_x_113:
[----:B------:R-:W-:Y:S01]  /*6c20*/  ISETP.NE.AND P0, PT, R72, RZ, PT ;  /* 0x000000ff4800720c */ /* 0x000fe20003f05270 */
[----:B------:R-:W-:-:S12]  /*6c30*/  BSSY.RECONVERGENT B0, `(.L_x_112) ;  /* 0x0000009000007945 */ /* 0x000fd80003800200 */
[----:B------:R-:W-:Y:S05]  /*6c40*/  @P0 BRA `(.L_x_114) ;  /* 0x0000000000140947 */ /* 0x000fea0003800000 */
[----:B------:R-:W2:Y:S02]  /*6c50*/  LDCU.64 UR4, c[0x0][0x888] ;  /* 0x00011100ff0477ac */ /* 0x000ea40008000a00 */
[----:B--2---:R-:W-:-:S04]  /*6c60*/  ISETP.NE.U32.AND P0, PT, RZ, UR4, PT ;  /* 0x00000004ff007c0c */ /* 0x004fc8000bf05070 */
[----:B------:R-:W-:-:S13]  /*6c70*/  ISETP.NE.AND.EX P0, PT, RZ, UR5, PT, P0 ;  /* 0x00000005ff007c0c */ /* 0x000fda000bf05300 */
[----:B------:R-:W-:Y:S05]  /*6c80*/  @!P0 EXIT ;  /* 0x000000000000894d */ /* 0x000fea0003800000 */
[----:B------:R-:W-:Y:S05]  /*6c90*/  BRA `(.L_x_115) ;  /* 0x0000000000087947 */ /* 0x000fea0003800000 */
.L_x_114:
[----:B------:R-:W-:-:S13]  /*6ca0*/  FSETP.NEU.AND P0, PT, R35, RZ, PT ;  /* 0x000000ff2300720b */ /* 0x000fda0003f0d000 */
[----:B------:R-:W-:Y:S05]  /*6cb0*/  @!P0 EXIT ;  /* 0x000000000000894d */ /* 0x000fea0003800000 */
.L_x_115:
[----:B------:R-:W-:Y:S05]  /*6cc0*/  BSYNC.RECONVERGENT B0 ;  /* 0x0000000000007941 */ /* 0x000fea0003800200 */
.L_x_112:
[----:B------:R-:W-:Y:S01]  /*6cd0*/  ULEA UR4, UR49, UR48, 0x3 ;  /* 0x0000003031047291 */ /* 0x000fe2000f8e18ff */
[----:B------:R-:W-:-:S04]  /*6ce0*/  DEPBAR.LE SB0, 0x0 ;  /* 0x000080000000791a */ /* 0x000fc80000000000 */
[----:B------:R-:W-:-:S04]  /*6cf0*/  UIADD3 UR4, UPT, UPT, UR4, 0x68, URZ ;  /* 0x0000006804047890 */ /* 0x000fc8000fffe0ff */
[----:B------:R-:W-:-:S09]  /*6d00*/  UPRMT UR4, UR37, 0x654, UR4 ;  /* 0x0000065425047896 */ /* 0x000fd20008000004 */
[----:B------:R-:W-:Y:S01]  /*6d10*/  SYNCS.ARRIVE.TRANS64.RED.A1T0 RZ, [UR4], RZ ;  /* 0x000000ffffff79a7 */ /* 0x000fe20008100404 */
[----:B------:R-:W-:Y:S05]  /*6d20*/  EXIT ;  /* 0x000000000000794d */ /* 0x000fea0003800000 */
.L_x_19:
[----:B--2---:R2:W1:Y:S02]  /*6d30*/  SYNCS.PHASECHK.TRANS64.TRYWAIT P0, [R2+URZ+0x100], R3 ;  /* 0x00010003020075a7 */ /* 0x00446400080011ff */
[----:B-1----:R-:W-:Y:S05]  /*6d40*/  @!P0 NANOSLEEP.SYNCS 0x989680 ;  /* 0x009896800000895d */ /* 0x002fea0003900000 */
[----:B------:R-:W1:Y:S02]  /*6d50*/  @!P0 SYNCS.PHASECHK.TRANS64 P0, [R2+URZ+0x100], R3 ;  /* 0x00010003020085a7 */ /* 0x000e6400080010ff */
[----:B-1----:R-:W-:Y:S05]  /*6d60*/  @!P0 BRA `(.L_x_19) ;  /* 0xfffffffc00f08947 */ /* 0x002fea000383ffff */
[----:B------:R-:W-:Y:S05]  /*6d70*/  BRA `(.L_x_116) ;  /* 0xffffffa800187947 */ /* 0x000fea000383ffff */
.L_x_22:
[----:B-1----:R-:W-:-:S07]  /*6d80*/  MOV R2, UR33 ;  /* 0x0000002100027c02 */ /* 0x002fce0008000f00 */
.L_x_117:
[----:B-1----:R1:W2:Y:S02]  /*6d90*/  SYNCS.PHASECHK.TRANS64.TRYWAIT P0, [R2+URZ+0x28], R4 ;  /* 0x00002804020075a7 */ /* 0x0022a400080011ff */
[----:B--2---:R-:W-:Y:S05]  /*6da0*/  @!P0 NANOSLEEP.SYNCS 0x989680 ;  /* 0x009896800000895d */ /* 0x004fea0003900000 */
[----:B------:R-:W2:Y:S02]  /*6db0*/  @!P0 SYNCS.PHASECHK.TRANS64 P0, [R2+URZ+0x28], R4 ;  /* 0x00002804020085a7 */ /* 0x000ea400080010ff */
[----:B--2---:R-:W-:Y:S05]  /*6dc0*/  @!P0 BRA `(.L_x_117) ;  /* 0xfffffffc00f08947 */ /* 0x004fea000383ffff */
[----:B------:R-:W-:Y:S05]  /*6dd0*/  BRA `(.L_x_21) ;  /* 0xffffffa800687947 */ /* 0x000fea000383ffff */
.L_x_28:
[----:B-1----:R-:W-:-:S07]  /*6de0*/  MOV R2, UR17 ;  /* 0x0000001100027c02 */ /* 0x002fce0008000f00 */
.L_x_118:
[----:B-1----:R1:W2:Y:S02]  /*6df0*/  SYNCS.PHASECHK.TRANS64.TRYWAIT P0, [R2+URZ+0x28], R4 ;  /* 0x00002804020075a7 */ /* 0x0022a400080011ff */
[----:B--2---:R-:W-:Y:S05]  /*6e00*/  @!P0 NANOSLEEP.SYNCS 0x989680 ;  /* 0x009896800000895d */ /* 0x004fea0003900000 */
[----:B------:R-:W2:Y:S02]  /*6e10*/  @!P0 SYNCS.PHASECHK.TRANS64 P0, [R2+URZ+0x28], R4 ;  /* 0x00002804020085a7 */ /* 0x000ea400080010ff */
[----:B--2---:R-:W-:Y:S05]  /*6e20*/  @!P0 BRA `(.L_x_118) ;  /* 0xfffffffc00f08947 */ /* 0x004fea000383ffff */
[----:B------:R-:W-:Y:S05]  /*6e30*/  BRA `(.L_x_27) ;  /* 0xffffffac000c7947 */ /* 0x000fea000383ffff */
.L_x_32:
[----:B-1----:R1:W2:Y:S02]  /*6e40*/  SYNCS.PHASECHK.TRANS64.TRYWAIT P0, [R2+URZ+0x90], R3 ;  /* 0x00009003020075a7 */ /* 0x0022a400080011ff */
[----:B--2---:R-:W-:Y:S05]  /*6e50*/  @!P0 NANOSLEEP.SYNCS 0x989680 ;  /* 0x009896800000895d */ /* 0x004fea0003900000 */
[----:B------:R-:W2:Y:S02]  /*6e60*/  @!P0 SYNCS.PHASECHK.TRANS64 P0, [R2+URZ+0x90], R3 ;  /* 0x00009003020085a7 */ /* 0x000ea400080010ff */
[----:B--2---:R-:W-:Y:S05]  /*6e70*/  @!P0 BRA `(.L_x_32) ;  /* 0xfffffffc00f08947 */ /* 0x004fea000383ffff */
[----:B------:R-:W-:Y:S05]  /*6e80*/  BRA `(.L_x_119) ;  /* 0xffffffac00987947 */ /* 0x000fea000383ffff */
.L_x_36:
[----:B----4-:R-:W-:-:S07]  /*6e90*/  MOV R0, UR5 ;  /* 0x0000000500007c02 */ /* 0x010fce0008000f00 */
.L_x_120:
[----:B-1----:R1:W2:Y:S02]  /*6ea0*/  SYNCS.PHASECHK.TRANS64.TRYWAIT P0, [R0+URZ], R2 ;  /* 0x00000002000075a7 */ /* 0x0022a400080011ff */
[----:B--2---:R-:W-:Y:S05]  /*6eb0*/  @!P0 NANOSLEEP.SYNCS 0x989680 ;  /* 0x009896800000895d */ /* 0x004fea0003900000 */
[----:B------:R-:W2:Y:S02]  /*6ec0*/  @!P0 SYNCS.PHASECHK.TRANS64 P0, [R0+URZ], R2 ;  /* 0x00000002000085a7 */ /* 0x000ea400080010ff */
[----:B--2---:R-:W-:Y:S05]  /*6ed0*/  @!P0 BRA `(.L_x_120) ;  /* 0xfffffffc00f08947 */ /* 0x004fea000383ffff */
[----:B------:R-:W-:Y:S05]  /*6ee0*/  BRA `(.L_x_121) ;  /* 0xffffffb400087947 */ /* 0x000fea000383ffff */
.L_x_37:
[----:B----4-:R-:W-:-:S07]  /*6ef0*/  MOV R0, UR5 ;  /* 0x0000000500007c02 */ /* 0x010fce0008000f00 */
.L_x_122:
[----:B-1----:R1:W2:Y:S02]  /*6f00*/  SYNCS.PHASECHK.TRANS64.TRYWAIT P0, [R0+URZ], R3 ;  /* 0x00000003000075a7 */ /* 0x0022a400080011ff */
[----:B--2---:R-:W-:Y:S05]  /*6f10*/  @!P0 NANOSLEEP.SYNCS 0x989680 ;  /* 0x009896800000895d */ /* 0x004fea0003900000 */
[----:B------:R-:W2:Y:S02]  /*6f20*/  @!P0 SYNCS.PHASECHK.TRANS64 P0, [R0+URZ], R3 ;  /* 0x00000003000085a7 */ /* 0x000ea400080010ff */
[----:B--2---:R-:W-:Y:S05]  /*6f30*/  @!P0 BRA `(.L_x_122) ;  /* 0xfffffffc00f08947 */ /* 0x004fea000383ffff */
[----:B------:R-:W-:Y:S05]  /*6f40*/  BRA `(.L_x_123) ;  /* 0xffffffb400147947 */ /* 0x000fea000383ffff */
.L_x_38:
[----:B----4-:R-:W-:-:S07]  /*6f50*/  MOV R0, UR5 ;  /* 0x0000000500007c02 */ /* 0x010fce0008000f00 */
.L_x_124:
[----:B-1----:R1:W2:Y:S02]  /*6f60*/  SYNCS.PHASECHK.TRANS64.TRYWAIT P0, [R0+URZ], R3 ;  /* 0x00000003000075a7 */ /* 0x0022a400080011ff */
[----:B--2---:R-:W-:Y:S05]  /*6f70*/  @!P0 NANOSLEEP.SYNCS 0x989680 ;  /* 0x009896800000895d */ /* 0x004fea0003900000 */
[----:B------:R-:W2:Y:S02]  /*6f80*/  @!P0 SYNCS.PHASECHK.TRANS64 P0, [R0+URZ], R3 ;  /* 0x00000003000085a7 */ /* 0x000ea400080010ff */
[----:B--2---:R-:W-:Y:S05]  /*6f90*/  @!P0 BRA `(.L_x_124) ;  /* 0xfffffffc00f08947 */ /* 0x004fea000383ffff */
[----:B------:R-:W-:Y:S05]  /*6fa0*/  BRA `(.L_x_125) ;  /* 0xffffffb400207947 */ /* 0x000fea000383ffff */
.L_x_39:
[----:B----4-:R-:W-:-:S07]  /*6fb0*/  MOV R0, UR5 ;  /* 0x0000000500007c02 */ /* 0x010fce0008000f00 */
.L_x_126:
[----:B-1----:R1:W2:Y:S02]  /*6fc0*/  SYNCS.PHASECHK.TRANS64.TRYWAIT P0, [R0+URZ], R3 ;  /* 0x00000003000075a7 */ /* 0x0022a400080011ff */
[----:B--2---:R-:W-:Y:S05]  /*6fd0*/  @!P0 NANOSLEEP.SYNCS 0x989680 ;  /* 0x009896800000895d */ /* 0x004fea0003900000 */
[----:B------:R-:W2:Y:S02]  /*6fe0*/  @!P0 SYNCS.PHASECHK.TRANS64 P0, [R0+URZ], R3 ;  /* 0x00000003000085a7 */ /* 0x000ea400080010ff */
[----:B--2---:R-:W-:Y:S05]  /*6ff0*/  @!P0 BRA `(.L_x_126) ;  /* 0xfffffffc00f08947 */ /* 0x004fea000383ffff */
[----:B------:R-:W-:Y:S05]  /*7000*/  BRA `(.L_x_127) ;  /* 0xffffffb4002c7947 */ /* 0x000fea000383ffff */
.L_x_42:
[----:B-1----:R1:W2:Y:S02]  /*7010*/  SYNCS.PHASECHK.TRANS64.TRYWAIT P0, [R0+URZ+0xf0], R4 ;  /* 0x0000f004000075a7 */ /* 0x0022a400080011ff */
[----:B--2---:R-:W-:Y:S05]  /*7020*/  @!P0 NANOSLEEP.SYNCS 0x989680 ;  /* 0x009896800000895d */ /* 0x004fea0003900000 */
[----:B------:R-:W2:Y:S02]  /*7030*/  @!P0 SYNCS.PHASECHK.TRANS64 P0, [R0+URZ+0xf0], R4 ;  /* 0x0000f004000085a7 */ /* 0x000ea400080010ff */
[----:B--2---:R-:W-:Y:S05]  /*7040*/  @!P0 BRA `(.L_x_42) ;  /* 0xfffffffc00f08947 */ /* 0x004fea000383ffff */
[----:B------:R-:W-:Y:S05]  /*7050*/  BRA `(.L_x_128) ;  /* 0xffffffb400887947 */ /* 0x000fea000383ffff */
.L_x_43:
[----:B------:R-:W-:-:S07]  /*7060*/  MOV R0, UR5 ;  /* 0x0000000500007c02 */ /* 0x000fce0008000f00 */
.L_x_129:
[----:B-1----:R1:W2:Y:S02]  /*7070*/  SYNCS.PHASECHK.TRANS64.TRYWAIT P0, [R0+URZ+0xa0], R5 ;  /* 0x0000a005000075a7 */ /* 0x0022a400080011ff */
[----:B--2---:R-:W-:Y:S05]  /*7080*/  @!P0 NANOSLEEP.SYNCS 0x989680 ;  /* 0x009896800000895d */ /* 0x004fea0003900000 */
[----:B------:R-:W2:Y:S02]  /*7090*/  @!P0 SYNCS.PHASECHK.TRANS64 P0, [R0+URZ+0xa0], R5 ;  /* 0x0000a005000085a7 */ /* 0x000ea400080010ff */
[----:B--2---:R-:W-:Y:S05]  /*70a0*/  @!P0 BRA `(.L_x_129) ;  /* 0xfffffffc00f08947 */ /* 0x004fea000383ffff */
[----:B------:R-:W-:Y:S05]  /*70b0*/  BRA `(.L_x_130) ;  /* 0xffffffb400987947 */ /* 0x000fea000383ffff */
.L_x_44:
[----:B-1----:R1:W2:Y:S02]  /*70c0*/  SYNCS.PHASECHK.TRANS64.TRYWAIT P1, [R0+URZ+0x90], R4 ;  /* 0x00009004000075a7 */ /* 0x0022a400080211ff */
[----:B--2---:R-:W-:Y:S05]  /*70d0*/  @!P1 NANOSLEEP.SYNCS 0x989680 ;  /* 0x009896800000995d */ /* 0x004fea0003900000 */
[----:B------:R-:W2:Y:S02]  /*70e0*/  @!P1 SYNCS.PHASECHK.TRANS64 P1, [R0+URZ+0x90], R4 ;  /* 0x00009004000095a7 */ /* 0x000ea400080210ff */
[----:B--2---:R-:W-:Y:S05]  /*70f0*/  @!P1 BRA `(.L_x_44) ;  /* 0xfffffffc00f09947 */ /* 0x004fea000383ffff */
[----:B------:R-:W-:Y:S05]  /*7100*/  BRA `(.L_x_131) ;  /* 0xffffffb400c87947 */ /* 0x000fea000383ffff */
.L_x_47:
[----:B------:R-:W-:-:S07]  /*7110*/  MOV R0, UR5 ;  /* 0x0000000500007c02 */ /* 0x000fce0008000f00 */
.L_x_132:
[----:B-1----:R1:W2:Y:S02]  /*7120*/  SYNCS.PHASECHK.TRANS64.TRYWAIT P0, [R0+URZ+0xa0], R2 ;  /* 0x0000a002000075a7 */ /* 0x0022a400080011ff */
[----:B--2---:R-:W-:Y:S05]  /*7130*/  @!P0 NANOSLEEP.SYNCS 0x989680 ;  /* 0x009896800000895d */ /* 0x004fea0003900000 */
[----:B------:R-:W2:Y:S02]  /*7140*/  @!P0 SYNCS.PHASECHK.TRANS64 P0, [R0+URZ+0xa0], R2 ;  /* 0x0000a002000085a7 */ /* 0x000ea400080010ff */
[----:B--2---:R-:W-:Y:S05]  /*7150*/  @!P0 BRA `(.L_x_132) ;  /* 0xfffffffc00f08947 */ /* 0x004fea000383ffff */
[----:B------:R-:W-:Y:S05]  /*7160*/  BRA `(.L_x_46) ;  /* 0xffffffb8001c7947 */ /* 0x000fea000383ffff */
.L_x_54:
[----:B-1----:R1:W2:Y:S02]  /*7170*/  SYNCS.PHASECHK.TRANS64.TRYWAIT P1, [R0+URZ+0x90], R2 ;  /* 0x00009002000075a7 */ /* 0x0022a400080211ff */
[----:B--2---:R-:W-:Y:S05]  /*7180*/  @!P1 NANOSLEEP.SYNCS 0x989680 ;  /* 0x009896800000995d */ /* 0x004fea0003900000 */
[----:B------:R-:W2:Y:S02]  /*7190*/  @!P1 SYNCS.PHASECHK.TRANS64 P1, [R0+URZ+0x90], R2 ;  /* 0x00009002000095a7 */ /* 0x000ea400080210ff */
[----:B--2---:R-:W-:Y:S05]  /*71a0*/  @!P1 BRA `(.L_x_54) ;  /* 0xfffffffc00f09947 */ /* 0x004fea000383ffff */
[----:B------:R-:W-:Y:S05]  /*71b0*/  BRA `(.L_x_133) ;  /* 0xffffffbc007c7947 */ /* 0x000fea000383ffff */
.L_x_55:
[----:B------:R-:W-:-:S07]  /*71c0*/  MOV R2, UR8 ;  /* 0x0000000800027c02 */ /* 0x000fce0008000f00 */
.L_x_134:
[----:B-1----:R1:W2:Y:S02]  /*71d0*/  SYNCS.PHASECHK.TRANS64.TRYWAIT P0, [R2+URZ+0xd0], R0 ;  /* 0x0000d000020075a7 */ /* 0x0022a400080011ff */
[----:B--2---:R-:W-:Y:S05]  /*71e0*/  @!P0 NANOSLEEP.SYNCS 0x989680 ;  /* 0x009896800000895d */ /* 0x004fea0003900000 */
[----:B------:R-:W2:Y:S02]  /*71f0*/  @!P0 SYNCS.PHASECHK.TRANS64 P0, [R2+URZ+0xd0], R0 ;  /* 0x0000d000020085a7 */ /* 0x000ea400080010ff */
[----:B--2---:R-:W-:Y:S05]  /*7200*/  @!P0 BRA `(.L_x_134) ;  /* 0xfffffffc00f08947 */ /* 0x004fea000383ffff */
[----:B------:R-:W-:Y:S05]  /*7210*/  BRA `(.L_x_135) ;  /* 0xffffffbc00cc7947 */ /* 0x000fea000383ffff */
.L_x_58:
[----:B------:R-:W-:Y:S07]  /*7220*/  MOV R0, UR7 ;  /* 0x0000000700007c02 */ /* 0x000fee0008000f00 */
.L_x_136:
[----:B-1----:R1:W2:Y:S02]  /*7230*/  SYNCS.PHASECHK.TRANS64.TRYWAIT P0, [R0+URZ], R2 ;  /* 0x00000002000075a7 */ /* 0x0022a400080011ff */
[----:B--2---:R-:W-:Y:S05]  /*7240*/  @!P0 NANOSLEEP.SYNCS 0x989680 ;  /* 0x009896800000895d */ /* 0x004fea0003900000 */
[----:B------:R-:W2:Y:S02]  /*7250*/  @!P0 SYNCS.PHASECHK.TRANS64 P0, [R0+URZ], R2 ;  /* 0x00000002000085a7 */ /* 0x000ea400080010ff */
[----:B--2---:R-:W-:Y:S05]  /*7260*/  @!P0 BRA `(.L_x_136) ;  /* 0xfffffffc00f08947 */ /* 0x004fea000383ffff */
[----:B------:R-:W-:Y:S05]  /*7270*/  BRA `(.L_x_57) ;  /* 0xffffffbc00e87947 */ /* 0x000fea000383ffff */
.L_x_61:
[----:B------:R-:W-:-:S07]  /*7280*/  MOV R0, UR5 ;  /* 0x0000000500007c02 */ /* 0x000fce0008000f00 */
.L_x_137:
[----:B--2---:R2:W3:Y:S02]  /*7290*/  SYNCS.PHASECHK.TRANS64.TRYWAIT P0, [R0+URZ], R2 ;  /* 0x00000002000075a7 */ /* 0x0044e400080011ff */
[----:B---3--:R-:W-:Y:S05]  /*72a0*/  @!P0 NANOSLEEP.SYNCS 0x989680 ;  /* 0x009896800000895d */ /* 0x008fea0003900000 */
[----:B------:R-:W3:Y:S02]  /*72b0*/  @!P0 SYNCS.PHASECHK.TRANS64 P0, [R0+URZ], R2 ;  /* 0x00000002000085a7 */ /* 0x000ee400080010ff */
[----:B---3--:R-:W-:Y:S05]  /*72c0*/  @!P0 BRA `(.L_x_137) ;  /* 0xfffffffc00f08947 */ /* 0x008fea000383ffff */
[----:B------:R-:W-:Y:S05]  /*72d0*/  BRA `(.L_x_138) ;  /* 0xffffffc0009c7947 */ /* 0x000fea000383ffff */
.L_x_62:
[----:B------:R-:W-:-:S07]  /*72e0*/  MOV R0, UR5 ;  /* 0x0000000500007c02 */ /* 0x000fce0008000f00 */
.L_x_139:
[----:B-1----:R1:W2:Y:S02]  /*72f0*/  SYNCS.PHASECHK.TRANS64.TRYWAIT P0, [R0+URZ], R3 ;  /* 0x00000003000075a7 */ /* 0x0022a400080011ff */
[----:B--2---:R-:W-:Y:S05]  /*7300*/  @!P0 NANOSLEEP.SYNCS 0x989680 ;  /* 0x009896800000895d */ /* 0x004fea0003900000 */
[----:B------:R-:W2:Y:S02]  /*7310*/  @!P0 SYNCS.PHASECHK.TRANS64 P0, [R0+URZ], R3 ;  /* 0x00000003000085a7 */ /* 0x000ea400080010ff */
[----:B--2---:R-:W-:Y:S05]  /*7320*/  @!P0 BRA `(.L_x_139) ;  /* 0xfffffffc00f08947 */ /* 0x004fea000383ffff */
[----:B------:R-:W-:Y:S05]  /*7330*/  BRA `(.L_x_140) ;  /* 0xffffffc000a87947 */ /* 0x000fea000383ffff */
.L_x_63:
[----:B------:R-:W-:-:S07]  /*7340*/  MOV R0, UR5 ;  /* 0x0000000500007c02 */ /* 0x000fce0008000f00 */
.L_x_141:
[----:B-1----:R1:W2:Y:S02]  /*7350*/  SYNCS.PHASECHK.TRANS64.TRYWAIT P0, [R0+URZ], R3 ;  /* 0x00000003000075a7 */ /* 0x0022a400080011ff */
[----:B--2---:R-:W-:Y:S05]  /*7360*/  @!P0 NANOSLEEP.SYNCS 0x989680 ;  /* 0x009896800000895d */ /* 0x004fea0003900000 */
[----:B------:R-:W2:Y:S02]  /*7370*/  @!P0 SYNCS.PHASECHK.TRANS64 P0, [R0+URZ], R3 ;  /* 0x00000003000085a7 */ /* 0x000ea400080010ff */
[----:B--2---:R-:W-:Y:S05]  /*7380*/  @!P0 BRA `(.L_x_141) ;  /* 0xfffffffc00f08947 */ /* 0x004fea000383ffff */
[----:B------:R-:W-:Y:S05]  /*7390*/  BRA `(.L_x_142) ;  /* 0xffffffc000b47947 */ /* 0x000fea000383ffff */
.L_x_64:
[----:B-1----:R-:W-:-:S07]  /*73a0*/  MOV R0, UR7 ;  /* 0x0000000700007c02 */ /* 0x002fce0008000f00 */
.L_x_143:
[----:B-1----:R1:W2:Y:S02]  /*73b0*/  SYNCS.PHASECHK.TRANS64.TRYWAIT P0, [R0+URZ], R2 ;  /* 0x00000002000075a7 */ /* 0x0022a400080011ff */
[----:B--2---:R-:W-:Y:S05]  /*73c0*/  @!P0 NANOSLEEP.SYNCS 0x989680 ;  /* 0x009896800000895d */ /* 0x004fea0003900000 */
[----:B------:R-:W2:Y:S02]  /*73d0*/  @!P0 SYNCS.PHASECHK.TRANS64 P0, [R0+URZ], R2 ;  /* 0x00000002000085a7 */ /* 0x000ea400080010ff */
[----:B--2---:R-:W-:Y:S05]  /*73e0*/  @!P0 BRA `(.L_x_143) ;  /* 0xfffffffc00f08947 */ /* 0x004fea000383ffff */
[----:B------:R-:W-:Y:S05]  /*73f0*/  BRA `(.L_x_144) ;  /* 0xffffffc000c07947 */ /* 0x000fea000383ffff */
.L_x_69:
[----:B--2---:R2:W3:Y:S02]  /*7400*/  SYNCS.PHASECHK.TRANS64.TRYWAIT P0, [R0+URZ+0x90], R2 ;  /* 0x00009002000075a7 */ /* 0x0044e400080011ff */
[----:B---3--:R-:W-:Y:S05]  /*7410*/  @!P0 NANOSLEEP.SYNCS 0x989680 ;  /* 0x009896800000895d */ /* 0x008fea0003900000 */
[----:B------:R-:W3:Y:S02]  /*7420*/  @!P0 SYNCS.PHASECHK.TRANS64 P0, [R0+URZ+0x90], R2 ;  /* 0x00009002000085a7 */ /* 0x000ee400080010ff */
[----:B---3--:R-:W-:Y:S05]  /*7430*/  @!P0 BRA `(.L_x_69) ;  /* 0xfffffffc00f08947 */ /* 0x008fea000383ffff */
[----:B------:R-:W-:Y:S05]  /*7440*/  BRA `(.L_x_145) ;  /* 0xffffffc400b87947 */ /* 0x000fea000383ffff */
.L_x_72:
[----:B------:R-:W-:Y:S07]  /*7450*/  MOV R0, UR7 ;  /* 0x0000000700007c02 */ /* 0x000fee0008000f00 */
.L_x_146:
[----:B--2---:R2:W3:Y:S02]  /*7460*/  SYNCS.PHASECHK.TRANS64.TRYWAIT P0, [R0+URZ+0x88], R2 ;  /* 0x00008802000075a7 */ /* 0x0044e400080011ff */
[----:B---3--:R-:W-:Y:S05]  /*7470*/  @!P0 NANOSLEEP.SYNCS 0x989680 ;  /* 0x009896800000895d */ /* 0x008fea0003900000 */
[----:B------:R-:W3:Y:S02]  /*7480*/  @!P0 SYNCS.PHASECHK.TRANS64 P0, [R0+URZ+0x88], R2 ;  /* 0x00008802000085a7 */ /* 0x000ee400080010ff */
[----:B---3--:R-:W-:Y:S05]  /*7490*/  @!P0 BRA `(.L_x_146) ;  /* 0xfffffffc00f08947 */ /* 0x008fea000383ffff */
[----:B------:R-:W-:Y:S05]  /*74a0*/  BRA `(.L_x_71) ;  /* 0xffffffc800987947 */ /* 0x000fea000383ffff */
.L_x_75:
[----:B------:R-:W-:Y:S07]  /*74b0*/  MOV R0, UR15 ;  /* 0x0000000f00007c02 */ /* 0x000fee0008000f00 */
.L_x_147:
[----:B-1----:R1:W2:Y:S02]  /*74c0*/  SYNCS.PHASECHK.TRANS64.TRYWAIT P0, [R0+URZ+0x68], R9 ;  /* 0x00006809000075a7 */ /* 0x0022a400080011ff */
[----:B--2---:R-:W-:Y:S05]  /*74d0*/  @!P0 NANOSLEEP.SYNCS 0x989680 ;  /* 0x009896800000895d */ /* 0x004fea0003900000 */
[----:B------:R-:W2:Y:S02]  /*74e0*/  @!P0 SYNCS.PHASECHK.TRANS64 P0, [R0+URZ+0x68], R9 ;  /* 0x00006809000085a7 */ /* 0x000ea400080010ff */
[----:B--2---:R-:W-:Y:S05]  /*74f0*/  @!P0 BRA `(.L_x_147) ;  /* 0xfffffffc00f08947 */ /* 0x004fea000383ffff */
[----:B------:R-:W-:Y:S05]  /*7500*/  BRA `(.L_x_148) ;  /* 0xffffffcc00107947 */ /* 0x000fea000383ffff */
.L_x_76:
[----:B------:R-:W-:Y:S07]  /*7510*/  MOV R0, UR13 ;  /* 0x0000000d00007c02 */ /* 0x000fee0008000f00 */
.L_x_149:
[----:B-1----:R1:W2:Y:S02]  /*7520*/  SYNCS.PHASECHK.TRANS64.TRYWAIT P0, [R0+URZ+0x68], R20 ;  /* 0x00006814000075a7 */ /* 0x0022a400080011ff */
[----:B--2---:R-:W-:Y:S05]  /*7530*/  @!P0 NANOSLEEP.SYNCS 0x989680 ;  /* 0x009896800000895d */ /* 0x004fea0003900000 */
[----:B------:R-:W2:Y:S02]  /*7540*/  @!P0 SYNCS.PHASECHK.TRANS64 P0, [R0+URZ+0x68], R20 ;  /* 0x00006814000085a7 */ /* 0x000ea400080010ff */
[----:B--2---:R-:W-:Y:S05]  /*7550*/  @!P0 BRA `(.L_x_149) ;  /* 0xfffffffc00f08947 */ /* 0x004fea000383ffff */
[----:B------:R-:W-:Y:S05]  /*7560*/  BRA `(.L_x_150) ;  /* 0xffffffcc00b07947 */ /* 0x000fea000383ffff */
.L_x_78:
[----:B------:R-:W-:-:S07]  /*7570*/  MOV R0, UR4 ;  /* 0x0000000400007c02 */ /* 0x000fce0008000f00 */
.L_x_151:
[----:B-1----:R1:W3:Y:S02]  /*7580*/  SYNCS.PHASECHK.TRANS64.TRYWAIT P0, [R0+URZ], R2 ;  /* 0x00000002000075a7 */ /* 0x0022e400080011ff */
[----:B---3--:R-:W-:Y:S05]  /*7590*/  @!P0 NANOSLEEP.SYNCS 0x989680 ;  /* 0x009896800000895d */ /* 0x008fea0003900000 */
[----:B------:R-:W3:Y:S02]  /*75a0*/  @!P0 SYNCS.PHASECHK.TRANS64 P0, [R0+URZ], R2 ;  /* 0x00000002000085a7 */ /* 0x000ee400080010ff */
[----:B---3--:R-:W-:Y:S05]  /*75b0*/  @!P0 BRA `(.L_x_151) ;  /* 0xfffffffc00f08947 */ /* 0x008fea000383ffff */
[----:B------:R-:W-:Y:S05]  /*75c0*/  BRA `(.L_x_152) ;  /* 0xffffffd0003c7947 */ /* 0x000fea000383ffff */
.L_x_79:
[----:B------:R-:W-:-:S07]  /*75d0*/  MOV R0, UR4 ;  /* 0x0000000400007c02 */ /* 0x000fce0008000f00 */
.L_x_153:
[----:B-1----:R1:W3:Y:S02]  /*75e0*/  SYNCS.PHASECHK.TRANS64.TRYWAIT P0, [R0+URZ], R2 ;  /* 0x00000002000075a7 */ /* 0x0022e400080011ff */
[----:B---3--:R-:W-:Y:S05]  /*75f0*/  @!P0 NANOSLEEP.SYNCS 0x989680 ;  /* 0x009896800000895d */ /* 0x008fea0003900000 */
[----:B------:R-:W3:Y:S02]  /*7600*/  @!P0 SYNCS.PHASECHK.TRANS64 P0, [R0+URZ], R2 ;  /* 0x00000002000085a7 */ /* 0x000ee400080010ff */
[----:B---3--:R-:W-:Y:S05]  /*7610*/  @!P0 BRA `(.L_x_153) ;  /* 0xfffffffc00f08947 */ /* 0x008fea000383ffff */
[----:B------:R-:W-:Y:S05]  /*7620*/  BRA `(.L_x_154) ;  /* 0xffffffd000487947 */ /* 0x000fea000383ffff */
.L_x_81:
[----:B--2---:R2:W4:Y:S02]  /*7630*/  SYNCS.PHASECHK.TRANS64.TRYWAIT P0, [R0+URZ+0x90], R2 ;  /* 0x00009002000075a7 */ /* 0x00452400080011ff */
[----:B----4-:R-:W-:Y:S05]  /*7640*/  @!P0 NANOSLEEP.SYNCS 0x989680 ;  /* 0x009896800000895d */ /* 0x010fea0003900000 */
[----:B------:R-:W4:Y:S02]  /*7650*/  @!P0 SYNCS.PHASECHK.TRANS64 P0, [R0+URZ+0x90], R2 ;  /* 0x00009002000085a7 */ /* 0x000f2400080010ff */
[----:B----4-:R-:W-:Y:S05]  /*7660*/  @!P0 BRA `(.L_x_81) ;  /* 0xfffffffc00f08947 */ /* 0x010fea000383ffff */
[----:B------:R-:W-:Y:S05]  /*7670*/  BRA `(.L_x_155) ;  /* 0xffffffd400387947 */ /* 0x000fea000383ffff */
.L_x_91:
[----:B-1----:R1:W3:Y:S02]  /*7680*/  SYNCS.PHASECHK.TRANS64.TRYWAIT P1, [R2+URZ+0x50], R4 ;  /* 0x00005004020075a7 */ /* 0x0022e400080211ff */
[----:B---3--:R-:W-:Y:S05]  /*7690*/  @!P1 NANOSLEEP.SYNCS 0x989680 ;  /* 0x009896800000995d */ /* 0x008fea0003900000 */
[----:B------:R-:W3:Y:S02]  /*76a0*/  @!P1 SYNCS.PHASECHK.TRANS64 P1, [R2+URZ+0x50], R4 ;  /* 0x00005004020095a7 */ /* 0x000ee400080210ff */
[----:B---3--:R-:W-:Y:S05]  /*76b0*/  @!P1 BRA `(.L_x_91) ;  /* 0xfffffffc00f09947 */ /* 0x008fea000383ffff */
[----:B------:R-:W-:Y:S05]  /*76c0*/  BRA `(.L_x_90) ;  /* 0xffffffe000387947 */ /* 0x000fea000383ffff */
.L_x_93:
[----:B-1----:R1:W2:Y:S02]  /*76d0*/  SYNCS.PHASECHK.TRANS64.TRYWAIT P0, [R44+URZ+0xb0], R3 ;  /* 0x0000b0032c0075a7 */ /* 0x0022a400080011ff */
[----:B--2---:R-:W-:Y:S05]  /*76e0*/  @!P0 NANOSLEEP.SYNCS 0x989680 ;  /* 0x009896800000895d */ /* 0x004fea0003900000 */
[----:B------:R-:W2:Y:S02]  /*76f0*/  @!P0 SYNCS.PHASECHK.TRANS64 P0, [R44+URZ+0xb0], R3 ;  /* 0x0000b0032c0085a7 */ /* 0x000ea400080010ff */
[----:B--2---:R-:W-:Y:S05]  /*7700*/  @!P0 BRA `(.L_x_93) ;  /* 0xfffffffc00f08947 */ /* 0x004fea000383ffff */
[----:B------:R-:W-:Y:S05]  /*7710*/  BRA `(.L_x_92) ;  /* 0xffffffe000887947 */ /* 0x000fea000383ffff */
.L_x_104:
[----:B-1----:R1:W2:Y:S02]  /*7720*/  SYNCS.PHASECHK.TRANS64.TRYWAIT P0, [R2+URZ+0x50], R45 ;  /* 0x0000502d020075a7 */ /* 0x0022a400080011ff */
[----:B--2---:R-:W-:Y:S05]  /*7730*/  @!P0 NANOSLEEP.SYNCS 0x989680 ;  /* 0x009896800000895d */ /* 0x004fea0003900000 */
[----:B------:R-:W2:Y:S02]  /*7740*/  @!P0 SYNCS.PHASECHK.TRANS64 P0, [R2+URZ+0x50], R45 ;  /* 0x0000502d020085a7 */ /* 0x000ea400080010ff */
[----:B--2---:R-:W-:Y:S05]  /*7750*/  @!P0 BRA `(.L_x_104) ;  /* 0xfffffffc00f08947 */ /* 0x004fea000383ffff */
[----:B------:R-:W-:Y:S05]  /*7760*/  BRA `(.L_x_103) ;  /* 0xffffffe800987947 */ /* 0x000fea000383ffff */
        .weak           $__internal_0_$__cuda_sm10x_tcgen05_guardrail_trap_col_being_dealloced_not_returned_by_alloc
        .type           $__internal_0_$__cuda_sm10x_tcgen05_guardrail_trap_col_being_dealloced_not_returned_by_alloc,@function
        .size           $__internal_0_$__cuda_sm10x_tcgen05_guardrail_trap_col_being_dealloced_not_returned_by_alloc,($__internal_1_$__cuda_sm10x_tcgen05_guardrail_trap_phase_invalid_during_alloc - $__internal_0_$__cuda_sm10x_tcgen05_guardrail_trap_col_being_dealloced_not_returned_by_alloc)
$__internal_0_$__cuda_sm10x_tcgen05_guardrail_trap_col_being_dealloced_not_returned_by_alloc:
[----:B------:R-:W-:Y:S05]  /*7770*/  BPT.TRAP 0x1 ;  /* 0x000000040000795c */ /* 0x000fea0000300000 */
[----:B------:R-:W-:-:S04]  /*7780*/  HFMA2 R3, -RZ, RZ, 0, 0 ;  /* 0x00000000ff037431 */ /* 0x000fc800000001ff */
[----:B------:R-:W-:Y:S05]  /*7790*/  RET.REL.NODEC R2 `(_ZN7cutlass13device_kernelINS_4gemm6kernel13GemmUniversalIN4cute5tupleIJiiiiEEENS1_10collective13CollectiveMmaINS1_35MainloopSm100TmaUmmaWarpSpecializedILi5ELi2ELi4ENS5_IJNS4_1CILi1EEESB_SB_EEEEENS5_IJNSA_ILi64EEESE_NSA_ILi32EEEEEENS_10bfloat16_tENS5_IJlSB_lEEESH_SI_NS4_8TiledMMAINS4_8MMA_AtomIJNS4_20SM100_MMA_F16BF16_SSISH_SH_fLi64ELi64ELNS4_4UMMA5MajorE0ELSN_0ELNSM_7ScaleInE0ELSO_0EEEEEENS4_6LayoutISC_NS5_IJNSA_ILi0EEESS_SS_EEEEENS5_IJNS4_10UnderscoreESV_SV_EEEEENS4_13SM90_TMA_LOADENS4_14ComposedLayoutINS4_7SwizzleILi2ELi4ELi3EEENS4_18smem_ptr_flag_bitsILi16EEENSR_INS5_IJNSA_ILi8EEESF_EEENS5_IJSF_SB_EEEEEEEvNS4_8identityESY_S18_vS19_EENS_8epilogue10collective18CollectiveEpilogueINS1B_23Sm100TmaWarpSpecializedILi3ELi2ELi16ELb1ELb0EEEJSG_NS5_IJNSR_ISE_SB_EENSR_ISF_SB_EEEEESH_SI_SH_SI_NS1B_6fusion15FusionCallbacksIS1F_NS1J_17LinearCombinationISH_fSH_fLNS_15FloatRoundStyleE2EEESG_S1I_JEEENS4_5SM1004TMEM4LOAD26SM100_TMEM_LOAD_16dp256b4xESY_S18_NS4_17SM75_U32x4_LDSM_NENS4_14SM90_TMA_STOREES18_NS4_17SM90_U32x4_STSM_NENS4_39AutoVectorizingCopyWithAssumedAlignmentILi128EEEEEEvvEEEEvNT_6ParamsE) ;  /* 0xffffff8802187950 */ /* 0x000fea0003c3ffff */
        .weak           $__internal_1_$__cuda_sm10x_tcgen05_guardrail_trap_phase_invalid_during_alloc
        .type           $__internal_1_$__cuda_sm10x_tcgen05_guardrail_trap_phase_invalid_during_alloc,@function
        .size           $__internal_1_$__cuda_sm10x_tcgen05_guardrail_trap_phase_invalid_during_alloc,($__internal_2_$__cuda_sm10x_tcgen05_guardrail_trap_unallocated_columns_being_dealloced - $__internal_1_$__cuda_sm10x_tcgen05_guardrail_trap_phase_invalid_during_alloc)
$__internal_1_$__cuda_sm10x_tcgen05_guardrail_trap_phase_invalid_during_alloc:
[----:B------:R-:W-:Y:S05]  /*77a0*/  BPT.TRAP 0x1 ;  /* 0x000000040000795c */ /* 0x000fea0000300000 */
[----:B------:R-:W-:-:S04]  /*77b0*/  MOV R3, 0x0 ;  /* 0x0000000000037802 */ /* 0x000fc80000000f00 */
[----:B------:R-:W-:Y:S05]  /*77c0*/  RET.REL.NODEC R2 `(_ZN7cutlass13device_kernelINS_4gemm6kernel13GemmUniversalIN4cute5tupleIJiiiiEEENS1_10collective13CollectiveMmaINS1_35MainloopSm100TmaUmmaWarpSpecializedILi5ELi2ELi4ENS5_IJNS4_1CILi1EEESB_SB_EEEEENS5_IJNSA_ILi64EEESE_NSA_ILi32EEEEEENS_10bfloat16_tENS5_IJlSB_lEEESH_SI_NS4_8TiledMMAINS4_8MMA_AtomIJNS4_20SM100_MMA_F16BF16_SSISH_SH_fLi64ELi64ELNS4_4UMMA5MajorE0ELSN_0ELNSM_7ScaleInE0ELSO_0EEEEEENS4_6LayoutISC_NS5_IJNSA_ILi0EEESS_SS_EEEEENS5_IJNS4_10UnderscoreESV_SV_EEEEENS4_13SM90_TMA_LOADENS4_14ComposedLayoutINS4_7SwizzleILi2ELi4ELi3EEENS4_18smem_ptr_flag_bitsILi16EEENSR_INS5_IJNSA_ILi8EEESF_EEENS5_IJSF_SB_EEEEEEEvNS4_8identityESY_S18_vS19_EENS_8epilogue10collective18CollectiveEpilogueINS1B_23Sm100TmaWarpSpecializedILi3ELi2ELi16ELb1ELb0EEEJSG_NS5_IJNSR_ISE_SB_EENSR_ISF_SB_EEEEESH_SI_SH_SI_NS1B_6fusion15FusionCallbacksIS1F_NS1J_17LinearCombinationISH_fSH_fLNS_15FloatRoundStyleE2EEESG_S1I_JEEENS4_5SM1004TMEM4LOAD26SM100_TMEM_LOAD_16dp256b4xESY_S18_NS4_17SM75_U32x4_LDSM_NENS4_14SM90_TMA_STOREES18_NS4_17SM90_U32x4_STSM_NENS4_39AutoVectorizingCopyWithAssumedAlignmentILi128EEEEEEvvEEEEvNT_6ParamsE) ;  /* 0xffffff88020c7950 */ /* 0x000fea0003c3ffff */
        .weak           $__internal_2_$__cuda_sm10x_tcgen05_guardrail_trap_unallocated_columns_being_dealloced
        .type           $__internal_2_$__cuda_sm10x_tcgen05_guardrail_trap_unallocated_columns_being_dealloced,@function
        .size           $__internal_2_$__cuda_sm10x_tcgen05_guardrail_trap_unallocated_columns_being_dealloced,(.L_x_157 - $__internal_2_$__cuda_sm10x_tcgen05_guardrail_trap_unallocated_columns_being_dealloced)
$__internal_2_$__cuda_sm10x_tcgen05_guardrail_trap_unallocated_columns_being_dealloced:
[----:B------:R-:W-:Y:S05]  /*77d0*/  BPT.TRAP 0x1 ;  /* 0x000000040000795c */ /* 0x000fea0000300000 */
[----:B------:R-:W-:-:S04]  /*77e0*/  HFMA2 R3, -RZ, RZ, 0, 0 ;  /* 0x00000000ff037431 */ /* 0x000fc800000001ff */
[----:B------:R-:W-:Y:S05]  /*77f0*/  RET.REL.NODEC R2 `(_ZN7cutlass13device_kernelINS_4gemm6kernel13GemmUniversalIN4cute5tupleIJiiiiEEENS1_10collective13CollectiveMmaINS1_35MainloopSm100TmaUmmaWarpSpecializedILi5ELi2ELi4ENS5_IJNS4_1CILi1EEESB_SB_EEEEENS5_IJNSA_ILi64EEESE_NSA_ILi32EEEEEENS_10bfloat16_tENS5_IJlSB_lEEESH_SI_NS4_8TiledMMAINS4_8MMA_AtomIJNS4_20SM100_MMA_F16BF16_SSISH_SH_fLi64ELi64ELNS4_4UMMA5MajorE0ELSN_0ELNSM_7ScaleInE0ELSO_0EEEEEENS4_6LayoutISC_NS5_IJNSA_ILi0EEESS_SS_EEEEENS5_IJNS4_10UnderscoreESV_SV_EEEEENS4_13SM90_TMA_LOADENS4_14ComposedLayoutINS4_7SwizzleILi2ELi4ELi3EEENS4_18smem_ptr_flag_bitsILi16EEENSR_INS5_IJNSA_ILi8EEESF_EEENS5_IJSF_SB_EEEEEEEvNS4_8identityESY_S18_vS19_EENS_8epilogue10collective18CollectiveEpilogueINS1B_23Sm100TmaWarpSpecializedILi3ELi2ELi16ELb1ELb0EEEJSG_NS5_IJNSR_ISE_SB_EENSR_ISF_SB_EEEEESH_SI_SH_SI_NS1B_6fusion15FusionCallbacksIS1F_NS1J_17LinearCombinationISH_fSH_fLNS_15FloatRoundStyleE2EEESG_S1I_JEEENS4_5SM1004TMEM4LOAD26SM100_TMEM_LOAD_16dp256b4xESY_S18_NS4_17SM75_U32x4_LDSM_NENS4_14SM90_TMA_STOREES18_NS4_17SM90_U32x4_STSM_NENS4_39AutoVectorizingCopyWithAssumedAlignmentILi128EEEEEEvvEEEEvNT_6ParamsE) ;  /* 0xffffff8802007950 */ /* 0x000fea0003c3ffff */
.L_x_156:
[----:B------:R-:W-:-:S00]  /*7800*/  BRA `(.L_x_156) ;  /* 0xfffffffc00fc7947 */ /* 0x000fc0000383ffff */
[----:B------:R-:W-:-:S00]  /*7810*/  NOP ;  /* 0x0000000000007918 */ /* 0x000fc00000000000 */
        /* <DEDUP_REMOVED lines=14> */
.L_x_157:


//--------------------- .nv.global.init           --------------------------
	.section	.nv.global.init,"aw",@progbits
.nv.global.init:
	.type		$str$27,@object
	.size		$str$27,($str$28 - $str$27)
$str$27:
        /*0000*/ 	.byte	0x28, 0x61, 0x64, 0x64, 0x72, 0x65, 0x73, 0x73, 0x20, 0x26, 0x20, 0x6d, 0x61, 0x73, 0x6b, 0x29
        /*0010*/ 	.byte	0x20, 0x3d, 0x3d, 0x20, 0x30, 0x00
	.type		$str$28,@object
	.size		$str$28,($str$26 - $str$28)
$str$28:
        /*0016*/ 	.byte	0x2f, 0x74, 0x6d, 0x70, 0x2f, 0x63, 0x75, 0x74, 0x6c, 0x61, 0x73, 0x73, 0x5f, 0x73, 0x77, 0x65
        /*0026*/ 	.byte	0x65, 0x70, 0x5f, 0x73, 0x72, 0x63, 0x2f, 0x69, 0x6e, 0x63, 0x6c, 0x75, 0x64, 0x65, 0x2f, 0x63
        /*0036*/ 	.byte	0x75, 0x74, 0x65, 0x2f, 0x70, 0x6f, 0x69, 0x6e, 0x74, 0x65, 0x72, 0x5f, 0x66, 0x6c, 0x61, 0x67
        /*0046*/ 	.byte	0x67, 0x65, 0x64, 0x2e, 0x68, 0x70, 0x70, 0x00
	.type		$str$26,@object
	.size		$str$26,($str$25 - $str$26)
$str$26:
        /*004e*/ 	.byte	0x2f, 0x74, 0x6d, 0x70, 0x2f, 0x63, 0x75, 0x74, 0x6c, 0x61, 0x73, 0x73, 0x5f, 0x73, 0x77, 0x65
        /*005e*/ 	.byte	0x65, 0x70, 0x5f, 0x73, 0x72, 0x63, 0x2f, 0x69, 0x6e, 0x63, 0x6c, 0x75, 0x64, 0x65, 0x2f, 0x63
        /*006e*/ 	.byte	0x75, 0x74, 0x65, 0x2f, 0x61, 0x74, 0x6f, 0x6d, 0x2f, 0x63, 0x6f, 0x70, 0x79, 0x5f, 0x74, 0x72
        /*007e*/ 	.byte	0x61, 0x69, 0x74, 0x73, 0x5f, 0x73, 0x6d, 0x31, 0x30, 0x30, 0x2e, 0x68, 0x70, 0x70, 0x00
	.type		$str$25,@object
	.size		$str$25,(__unnamed_1 - $str$25)
$str$25:
        /*008d*/ 	.byte	0x28, 0x28, 0x75, 0x69, 0x6e, 0x74, 0x33, 0x32, 0x5f, 0x74, 0x28, 0x74, 0x68, 0x72, 0x65, 0x61
        /*009d*/ 	.byte	0x64, 0x49, 0x64, 0x78, 0x2e, 0x78, 0x29, 0x20, 0x2f, 0x20, 0x33, 0x32, 0x29, 0x20, 0x25, 0x20
        /*00ad*/ 	.byte	0x34, 0x29, 0x20, 0x3d, 0x3d, 0x20, 0x28, 0x28, 0x28, 0x74, 0x6d, 0x65, 0x6d, 0x5f, 0x61, 0x64
        /*00bd*/ 	.byte	0x64, 0x72, 0x20, 0x3e, 0x3e, 0x20, 0x31, 0x36, 0x29, 0x20, 0x2f, 0x20, 0x33, 0x32, 0x29, 0x20
        /*00cd*/ 	.byte	0x25, 0x20, 0x34, 0x29, 0x00
	.type		__unnamed_1,@object
	.size		__unnamed_1,(__unnamed_2 - __unnamed_1)
__unnamed_1:
        /*00d2*/ 	.byte	0x61, 0x75, 0x74, 0x6f, 0x20, 0x63, 0x75, 0x74, 0x65, 0x3a, 0x3a, 0x61, 0x73, 0x5f, 0x70, 0x6f
        /* <DEDUP_REMOVED lines=24> */
        /*0262*/ 	.byte	0x30, 0x34, 0x38, 0x3e, 0x3e, 0x3e, 0x3e, 0x5d, 0x00
	.type		__unnamed_2,@object
	.size		__unnamed_2,(.L_2 - __unnamed_2)
__unnamed_2:
        /* <DEDUP_REMOVED lines=45> */
        /*053b*/ 	.byte	0x3e, 0x3e, 0x3e, 0x5d, 0x00
.L_2:


//--------------------- .nv.shared._ZN7cutlass13device_kernelINS_4gemm6kernel13GemmUniversalIN4cute5tupleIJiiiiEEENS1_10collective13CollectiveMmaINS1_35MainloopSm100TmaUmmaWarpSpecializedILi5ELi2ELi4ENS5_IJNS4_1CILi1EEESB_SB_EEEEENS5_IJNSA_ILi64EEESE_NSA_ILi32EEEEEENS_10bfloat16_tENS5_IJlSB_lEEESH_SI_NS4_8TiledMMAINS4_8MMA_AtomIJNS4_20SM100_MMA_F16BF16_SSISH_SH_fLi64ELi64ELNS4_4UMMA5MajorE0ELSN_0ELNSM_7ScaleInE0ELSO_0EEEEEENS4_6LayoutISC_NS5_IJNSA_ILi0EEESS_SS_EEEEENS5_IJNS4_10UnderscoreESV_SV_EEEEENS4_13SM90_TMA_LOADENS4_14ComposedLayoutINS4_7SwizzleILi2ELi4ELi3EEENS4_18smem_ptr_flag_bitsILi16EEENSR_INS5_IJNSA_ILi8EEESF_EEENS5_IJSF_SB_EEEEEEEvNS4_8identityESY_S18_vS19_EENS_8epilogue10collective18CollectiveEpilogueINS1B_23Sm100TmaWarpSpecializedILi3ELi2ELi16ELb1ELb0EEEJSG_NS5_IJNSR_ISE_SB_EENSR_ISF_SB_EEEEESH_SI_SH_SI_NS1B_6fusion15FusionCallbacksIS1F_NS1J_17LinearCombinationISH_fSH_fLNS_15FloatRoundStyleE2EEESG_S1I_JEEENS4_5SM1004TMEM4LOAD26SM100_TMEM_LOAD_16dp256b4xESY_S18_NS4_17SM75_U32x4_LDSM_NENS4_14SM90_TMA_STOREES18_NS4_17SM90_U32x4_STSM_NENS4_39AutoVectorizingCopyWithAssumedAlignmentILi128EEEEEEvvEEEEvNT_6ParamsE --------------------------
	.section	.nv.shared._ZN7cutlass13device_kernelINS_4gemm6kernel13GemmUniversalIN4cute5tupleIJiiiiEEENS1_10collective13CollectiveMmaINS1_35MainloopSm100TmaUmmaWarpSpecializedILi5ELi2ELi4ENS5_IJNS4_1CILi1EEESB_SB_EEEEENS5_IJNSA_ILi64EEESE_NSA_ILi32EEEEEENS_10bfloat16_tENS5_IJlSB_lEEESH_SI_NS4_8TiledMMAINS4_8MMA_AtomIJNS4_20SM100_MMA_F16BF16_SSISH_SH_fLi64ELi64ELNS4_4UMMA5MajorE0ELSN_0ELNSM_7ScaleInE0ELSO_0EEEEEENS4_6LayoutISC_NS5_IJNSA_ILi0EEESS_SS_EEEEENS5_IJNS4_10UnderscoreESV_SV_EEEEENS4_13SM90_TMA_LOADENS4_14ComposedLayoutINS4_7SwizzleILi2ELi4ELi3EEENS4_18smem_ptr_flag_bitsILi16EEENSR_INS5_IJNSA_ILi8EEESF_EEENS5_IJSF_SB_EEEEEEEvNS4_8identityESY_S18_vS19_EENS_8epilogue10collective18CollectiveEpilogueINS1B_23Sm100TmaWarpSpecializedILi3ELi2ELi16ELb1ELb0EEEJSG_NS5_IJNSR_ISE_SB_EENSR_ISF_SB_EEEEESH_SI_SH_SI_NS1B_6fusion15FusionCallbacksIS1F_NS1J_17LinearCombinationISH_fSH_fLNS_15FloatRoundStyleE2EEESG_S1I_JEEENS4_5SM1004TMEM4LOAD26SM100_TMEM_LOAD_16dp256b4xESY_S18_NS4_17SM75_U32x4_LDSM_NENS4_14SM90_TMA_STOREES18_NS4_17SM90_U32x4_STSM_NENS4_39AutoVectorizingCopyWithAssumedAlignmentILi128EEEEEEvvEEEEvNT_6ParamsE,"aw",@nobits
	.sectionflags	@""
	.align	16
	.zero		1024


//--------------------- .nv.shared.reserved.0     --------------------------
	.section	.nv.shared.reserved.0,"aw",@nobits
	.weak		__nv_reservedSMEM_offset_0_alias
	.size		__nv_reservedSMEM_offset_0_alias, 0, 64
	.other		__nv_reservedSMEM_offset_0_alias,@"STO_CUDA_RESERVED_SHARED STV_DEFAULT"
__nv_reservedSMEM_offset_0_alias:
	.zero		0
.nv.shared.reserved.0:
	.zero		64
	.weak		__nv_reservedSMEM_tcgen05_partition
	.type		__nv_reservedSMEM_tcgen05_partition,@object
	.size		__nv_reservedSMEM_tcgen05_partition,(.L_0 - __nv_reservedSMEM_tcgen05_partition)
__nv_reservedSMEM_tcgen05_partition:
	.zero		32
.L_0:


//--------------------- .nv.global                --------------------------
	.section	.nv.global,"aw",@nobits
.nv.global:
	.type		_ZN40_INTERNAL_a2249497_4_k_cu_e3b54665_341424cute1_E,@object
	.size		_ZN40_INTERNAL_a2249497_4_k_cu_e3b54665_341424cute1_E,(_ZN40_INTERNAL_a2249497_4_k_cu_e3b54665_341424cuda3std3__45__cpo6cbeginE - _ZN40_INTERNAL_a2249497_4_k_cu_e3b54665_341424cute1_E)
_ZN40_INTERNAL_a2249497_4_k_cu_e3b54665_341424cute1_E:
	.zero		1
	.type		_ZN40_INTERNAL_a2249497_4_k_cu_e3b54665_341424cuda3std3__45__cpo6cbeginE,@object
	.size		_ZN40_INTERNAL_a2249497_4_k_cu_e3b54665_341424cuda3std3__45__cpo6cbeginE,(_ZN40_INTERNAL_a2249497_4_k_cu_e3b54665_341424cuda3std3__48in_placeE - _ZN40_INTERNAL_a2249497_4_k_cu_e3b54665_341424cuda3std3__45__cpo6cbeginE)
_ZN40_INTERNAL_a2249497_4_k_cu_e3b54665_341424cuda3std3__45__cpo6cbeginE:
	.zero		1
	.type		_ZN40_INTERNAL_a2249497_4_k_cu_e3b54665_341424cuda3std3__48in_placeE,@object
	.size		_ZN40_INTERNAL_a2249497_4_k_cu_e3b54665_341424cuda3std3__48in_placeE,(_ZN40_INTERNAL_a2249497_4_k_cu_e3b54665_341424cuda3std6ranges3__45__cpo9iter_moveE - _ZN40_INTERNAL_a2249497_4_k_cu_e3b54665_341424cuda3std3__48in_placeE)
_ZN40_INTERNAL_a2249497_4_k_cu_e3b54665_341424cuda3std3__48in_placeE:
	.zero		1
	.type		_ZN40_INTERNAL_a2249497_4_k_cu_e3b54665_341424cuda3std6ranges3__45__cpo9iter_moveE,@object
	.size		_ZN40_INTERNAL_a2249497_4_k_cu_e3b54665_341424cuda3std6ranges3__45__cpo9iter_moveE,(_ZN40_INTERNAL_a2249497_4_k_cu_e3b54665_341424cuda3std3__45__cpo5beginE - _ZN40_INTERNAL_a2249497_4_k_cu_e3b54665_341424cuda3std6ranges3__45__cpo9iter_moveE)
_ZN40_INTERNAL_a2249497_4_k_cu_e3b54665_341424cuda3std6ranges3__45__cpo9iter_moveE:
	.zero		1
	.type		_ZN40_INTERNAL_a2249497_4_k_cu_e3b54665_341424cuda3std3__45__cpo5beginE,@object
	.size		_ZN40_INTERNAL_a2249497_4_k_cu_e3b54665_341424cuda3std3__45__cpo5beginE,(_ZN40_INTERNAL_a2249497_4_k_cu_e3b54665_341424cuda3std3__442_GLOBAL__N__a2249497_4_k_cu_e3b54665_341426ignoreE - _ZN40_INTERNAL_a2249497_4_k_cu_e3b54665_341424cuda3std3__45__cpo5beginE)
_ZN40_INTERNAL_a2249497_4_k_cu_e3b54665_341424cuda3std3__45__cpo5beginE:
	.zero		1
	.type		_ZN40_INTERNAL_a2249497_4_k_cu_e3b54665_341424cuda3std3__442_GLOBAL__N__a2249497_4_k_cu_e3b54665_341426ignoreE,@object
	.size		_ZN40_INTERNAL_a2249497_4_k_cu_e3b54665_341424cuda3std3__442_GLOBAL__N__a2249497_4_k_cu_e3b54665_341426ignoreE,(_ZN40_INTERNAL_a2249497_4_k_cu_e3b54665_341424cute7productE - _ZN40_INTERNAL_a2249497_4_k_cu_e3b54665_341424cuda3std3__442_GLOBAL__N__a2249497_4_k_cu_e3b54665_341426ignoreE)
_ZN40_INTERNAL_a2249497_4_k_cu_e3b54665_341424cuda3std3__442_GLOBAL__N__a2249497_4_k_cu_e3b54665_341426ignoreE:
	.zero		1
	.type		_ZN40_INTERNAL_a2249497_4_k_cu_e3b54665_341424cute7productE,@object
	.size		_ZN40_INTERNAL_a2249497_4_k_cu_e3b54665_341424cute7productE,(_ZN40_INTERNAL_a2249497_4_k_cu_e3b54665_341424cuda3std3__45__cpo3endE - _ZN40_INTERNAL_a2249497_4_k_cu_e3b54665_341424cute7productE)
_ZN40_INTERNAL_a2249497_4_k_cu_e3b54665_341424cute7productE:
	.zero		1
	.type		_ZN40_INTERNAL_a2249497_4_k_cu_e3b54665_341424cuda3std3__45__cpo3endE,@object
	.size		_ZN40_INTERNAL_a2249497_4_k_cu_e3b54665_341424cuda3std3__45__cpo3endE,(_ZN40_INTERNAL_a2249497_4_k_cu_e3b54665_341424cuda3std3__419piecewise_constructE - _ZN40_INTERNAL_a2249497_4_k_cu_e3b54665_341424cuda3std3__45__cpo3endE)
_ZN40_INTERNAL_a2249497_4_k_cu_e3b54665_341424cuda3std3__45__cpo3endE:
	.zero		1
	.type		_ZN40_INTERNAL_a2249497_4_k_cu_e3b54665_341424cuda3std3__419piecewise_constructE,@object
	.size		_ZN40_INTERNAL_a2249497_4_k_cu_e3b54665_341424cuda3std3__419piecewise_constructE,(_ZN40_INTERNAL_a2249497_4_k_cu_e3b54665_341424cuda3std3__45__cpo4cendE - _ZN40_INTERNAL_a2249497_4_k_cu_e3b54665_341424cuda3std3__419piecewise_constructE)
_ZN40_INTERNAL_a2249497_4_k_cu_e3b54665_341424cuda3std3__419piecewise_constructE:
	.zero		1
	.type		_ZN40_INTERNAL_a2249497_4_k_cu_e3b54665_341424cuda3std3__45__cpo4cendE,@object
	.size		_ZN40_INTERNAL_a2249497_4_k_cu_e3b54665_341424cuda3std3__45__cpo4cendE,(_ZN40_INTERNAL_a2249497_4_k_cu_e3b54665_341424cuda3std6ranges3__45__cpo4swapE - _ZN40_INTERNAL_a2249497_4_k_cu_e3b54665_341424cuda3std3__45__cpo4cendE)
_ZN40_INTERNAL_a2249497_4_k_cu_e3b54665_341424cuda3std3__45__cpo4cendE:
	.zero		1
	.type		_ZN40_INTERNAL_a2249497_4_k_cu_e3b54665_341424cuda3std6ranges3__45__cpo4swapE,@object
	.size		_ZN40_INTERNAL_a2249497_4_k_cu_e3b54665_341424cuda3std6ranges3__45__cpo4swapE,(.L_10 - _ZN40_INTERNAL_a2249497_4_k_cu_e3b54665_341424cuda3std6ranges3__45__cpo4swapE)
_ZN40_INTERNAL_a2249497_4_k_cu_e3b54665_341424cuda3std6ranges3__45__cpo4swapE:
	.zero		1
.L_10:


//--------------------- .nv.constant0._ZN7cutlass13device_kernelINS_4gemm6kernel13GemmUniversalIN4cute5tupleIJiiiiEEENS1_10collective13CollectiveMmaINS1_35MainloopSm100TmaUmmaWarpSpecializedILi5ELi2ELi4ENS5_IJNS4_1CILi1EEESB_SB_EEEEENS5_IJNSA_ILi64EEESE_NSA_ILi32EEEEEENS_10bfloat16_tENS5_IJlSB_lEEESH_SI_NS4_8TiledMMAINS4_8MMA_AtomIJNS4_20SM100_MMA_F16BF16_SSISH_SH_fLi64ELi64ELNS4_4UMMA5MajorE0ELSN_0ELNSM_7ScaleInE0ELSO_0EEEEEENS4_6LayoutISC_NS5_IJNSA_ILi0EEESS_SS_EEEEENS5_IJNS4_10UnderscoreESV_SV_EEEEENS4_13SM90_TMA_LOADENS4_14ComposedLayoutINS4_7SwizzleILi2ELi4ELi3EEENS4_18smem_ptr_flag_bitsILi16EEENSR_INS5_IJNSA_ILi8EEESF_EEENS5_IJSF_SB_EEEEEEEvNS4_8identityESY_S18_vS19_EENS_8epilogue10collective18CollectiveEpilogueINS1B_23Sm100TmaWarpSpecializedILi3ELi2ELi16ELb1ELb0EEEJSG_NS5_IJNSR_ISE_SB_EENSR_ISF_SB_EEEEESH_SI_SH_SI_NS1B_6fusion15FusionCallbacksIS1F_NS1J_17LinearCombinationISH_fSH_fLNS_15FloatRoundStyleE2EEESG_S1I_JEEENS4_5SM1004TMEM4LOAD26SM100_TMEM_LOAD_16dp256b4xESY_S18_NS4_17SM75_U32x4_LDSM_NENS4_14SM90_TMA_STOREES18_NS4_17SM90_U32x4_STSM_NENS4_39AutoVectorizingCopyWithAssumedAlignmentILi128EEEEEEvvEEEEvNT_6ParamsE --------------------------
	.section	.nv.constant0._ZN7cutlass13device_kernelINS_4gemm6kernel13GemmUniversalIN4cute5tupleIJiiiiEEENS1_10collective13CollectiveMmaINS1_35MainloopSm100TmaUmmaWarpSpecializedILi5ELi2ELi4ENS5_IJNS4_1CILi1EEESB_SB_EEEEENS5_IJNSA_ILi64EEESE_NSA_ILi32EEEEEENS_10bfloat16_tENS5_IJlSB_lEEESH_SI_NS4_8TiledMMAINS4_8MMA_AtomIJNS4_20SM100_MMA_F16BF16_SSISH_SH_fLi64ELi64ELNS4_4UMMA5MajorE0ELSN_0ELNSM_7ScaleInE0ELSO_0EEEEEENS4_6LayoutISC_NS5_IJNSA_ILi0EEESS_SS_EEEEENS5_IJNS4_10UnderscoreESV_SV_EEEEENS4_13SM90_TMA_LOADENS4_14ComposedLayoutINS4_7SwizzleILi2ELi4ELi3EEENS4_18smem_ptr_flag_bitsILi16EEENSR_INS5_IJNSA_ILi8EEESF_EEENS5_IJSF_SB_EEEEEEEvNS4_8identityESY_S18_vS19_EENS_8epilogue10collective18CollectiveEpilogueINS1B_23Sm100TmaWarpSpecializedILi3ELi2ELi16ELb1ELb0EEEJSG_NS5_IJNSR_ISE_SB_EENSR_ISF_SB_EEEEESH_SI_SH_SI_NS1B_6fusion15FusionCallbacksIS1F_NS1J_17LinearCombinationISH_fSH_fLNS_15FloatRoundStyleE2EEESG_S1I_JEEENS4_5SM1004TMEM4LOAD26SM100_TMEM_LOAD_16dp256b4xESY_S18_NS4_17SM75_U32x4_LDSM_NENS4_14SM90_TMA_STOREES18_NS4_17SM90_U32x4_STSM_NENS4_39AutoVectorizingCopyWithAssumedAlignmentILi128EEEEEEvvEEEEvNT_6ParamsE,"a",@progbits
	.sectionflags	@""
	.align	4
.nv.constant0._ZN7cutlass13device_kernelINS_4gemm6kernel13GemmUniversalIN4cute5tupleIJiiiiEEENS1_10collective13CollectiveMmaINS1_35MainloopSm100TmaUmmaWarpSpecializedILi5ELi2ELi4ENS5_IJNS4_1CILi1EEESB_SB_EEEEENS5_IJNSA_ILi64EEESE_NSA_ILi32EEEEEENS_10bfloat16_tENS5_IJlSB_lEEESH_SI_NS4_8TiledMMAINS4_8MMA_AtomIJNS4_20SM100_MMA_F16BF16_SSISH_SH_fLi64ELi64ELNS4_4UMMA5MajorE0ELSN_0ELNSM_7ScaleInE0ELSO_0EEEEEENS4_6LayoutISC_NS5_IJNSA_ILi0EEESS_SS_EEEEENS5_IJNS4_10UnderscoreESV_SV_EEEEENS4_13SM90_TMA_LOADENS4_14ComposedLayoutINS4_7SwizzleILi2ELi4ELi3EEENS4_18smem_ptr_flag_bitsILi16EEENSR_INS5_IJNSA_ILi8EEESF_EEENS5_IJSF_SB_EEEEEEEvNS4_8identityESY_S18_vS19_EENS_8epilogue10collective18CollectiveEpilogueINS1B_23Sm100TmaWarpSpecializedILi3ELi2ELi16ELb1ELb0EEEJSG_NS5_IJNSR_ISE_SB_EENSR_ISF_SB_EEEEESH_SI_SH_SI_NS1B_6fusion15FusionCallbacksIS1F_NS1J_17LinearCombinationISH_fSH_fLNS_15FloatRoundStyleE2EEESG_S1I_JEEENS4_5SM1004TMEM4LOAD26SM100_TMEM_LOAD_16dp256b4xESY_S18_NS4_17SM75_U32x4_LDSM_NENS4_14SM90_TMA_STOREES18_NS4_17SM90_U32x4_STSM_NENS4_39AutoVectorizingCopyWithAssumedAlignmentILi128EEEEEEvvEEEEvNT_6ParamsE:
	.zero		2944


//--------------------- SYMBOLS --------------------------

	.type		.nv.reservedSmem.offset0,@object
	.size		.nv.reservedSmem.offset0,0x4
	.type		.nv.reservedSmem.cap,@object
	.size		.nv.reservedSmem.cap,0x4
	.type		__assertfail,@function
